//
// Generated by NVIDIA NVVM Compiler
//
// Compiler Build ID: CL-36424714
// Cuda compilation tools, release 13.0, V13.0.88
// Based on NVVM 20.0.0
//

.version 9.0
.target sm_100
.address_size 64

	// .globl	_Z8init_CCLPiS_ii

.visible .entry _Z8init_CCLPiS_ii(
	.param .u64 .ptr .align 1 _Z8init_CCLPiS_ii_param_0,
	.param .u64 .ptr .align 1 _Z8init_CCLPiS_ii_param_1,
	.param .u32 _Z8init_CCLPiS_ii_param_2,
	.param .u32 _Z8init_CCLPiS_ii_param_3
)
{
	.reg .pred 	%p<4>;
	.reg .b32 	%r<14>;
	.reg .b64 	%rd<8>;

	ld.param.u64 	%rd1, [_Z8init_CCLPiS_ii_param_0];
	ld.param.u64 	%rd2, [_Z8init_CCLPiS_ii_param_1];
	ld.param.u32 	%r3, [_Z8init_CCLPiS_ii_param_2];
	ld.param.u32 	%r4, [_Z8init_CCLPiS_ii_param_3];
	mov.u32 	%r6, %ctaid.x;
	mov.u32 	%r7, %ntid.x;
	mov.u32 	%r8, %tid.x;
	mad.lo.s32 	%r1, %r6, %r7, %r8;
	mov.u32 	%r9, %ctaid.y;
	mov.u32 	%r10, %ntid.y;
	mov.u32 	%r11, %tid.y;
	mad.lo.s32 	%r12, %r9, %r10, %r11;
	setp.ge.s32 	%p1, %r1, %r3;
	setp.ge.s32 	%p2, %r12, %r4;
	or.pred  	%p3, %p1, %p2;
	@%p3 bra 	$L__BB0_2;
	cvta.to.global.u64 	%rd3, %rd2;
	cvta.to.global.u64 	%rd4, %rd1;
	mad.lo.s32 	%r13, %r3, %r12, %r1;
	mul.wide.s32 	%rd5, %r13, 4;
	add.s64 	%rd6, %rd3, %rd5;
	st.global.u32 	[%rd6], %r13;
	add.s64 	%rd7, %rd4, %rd5;
	st.global.u32 	[%rd7], %r13;
$L__BB0_2:
	ret;

}
	// .globl	_Z8scanningPiS_S_Pbiiii
.visible .entry _Z8scanningPiS_S_Pbiiii(
	.param .u64 .ptr .align 1 _Z8scanningPiS_S_Pbiiii_param_0,
	.param .u64 .ptr .align 1 _Z8scanningPiS_S_Pbiiii_param_1,
	.param .u64 .ptr .align 1 _Z8scanningPiS_S_Pbiiii_param_2,
	.param .u64 .ptr .align 1 _Z8scanningPiS_S_Pbiiii_param_3,
	.param .u32 _Z8scanningPiS_S_Pbiiii_param_4,
	.param .u32 _Z8scanningPiS_S_Pbiiii_param_5,
	.param .u32 _Z8scanningPiS_S_Pbiiii_param_6,
	.param .u32 _Z8scanningPiS_S_Pbiiii_param_7
)
{
	.reg .pred 	%p<11>;
	.reg .b16 	%rs<2>;
	.reg .b32 	%r<112>;
	.reg .b64 	%rd<23>;

	ld.param.u64 	%rd7, [_Z8scanningPiS_S_Pbiiii_param_0];
	ld.param.u64 	%rd8, [_Z8scanningPiS_S_Pbiiii_param_1];
	ld.param.u64 	%rd5, [_Z8scanningPiS_S_Pbiiii_param_2];
	ld.param.u64 	%rd6, [_Z8scanningPiS_S_Pbiiii_param_3];
	ld.param.u32 	%r15, [_Z8scanningPiS_S_Pbiiii_param_4];
	ld.param.u32 	%r16, [_Z8scanningPiS_S_Pbiiii_param_5];
	ld.param.u32 	%r17, [_Z8scanningPiS_S_Pbiiii_param_7];
	cvta.to.global.u64 	%rd1, %rd8;
	cvta.to.global.u64 	%rd2, %rd7;
	mov.u32 	%r18, %ctaid.x;
	mov.u32 	%r19, %ntid.x;
	mov.u32 	%r20, %tid.x;
	mov.u32 	%r21, %ctaid.y;
	mov.u32 	%r22, %ntid.y;
	mov.u32 	%r23, %tid.y;
	mad.lo.s32 	%r24, %r21, %r22, %r23;
	mov.u32 	%r25, %nctaid.x;
	mad.lo.s32 	%r26, %r24, %r25, %r18;
	mad.lo.s32 	%r1, %r26, %r19, %r20;
	setp.ge.s32 	%p1, %r1, %r15;
	@%p1 bra 	$L__BB1_15;
	mul.wide.s32 	%rd9, %r1, 4;
	add.s64 	%rd3, %rd2, %rd9;
	ld.global.u32 	%r2, [%rd3];
	setp.lt.s32 	%p2, %r1, %r16;
	mov.u32 	%r109, %r15;
	@%p2 bra 	$L__BB1_4;
	sub.s32 	%r3, %r1, %r16;
	mul.wide.s32 	%rd10, %r3, 4;
	add.s64 	%rd11, %rd2, %rd10;
	ld.global.u32 	%r27, [%rd11];
	shr.u32 	%r28, %r2, 16;
	and.b32  	%r29, %r28, 255;
	shr.u32 	%r30, %r27, 16;
	and.b32  	%r31, %r30, 255;
	sub.s32 	%r32, %r29, %r31;
	abs.s32 	%r33, %r32;
	shr.u32 	%r34, %r2, 8;
	and.b32  	%r35, %r34, 255;
	shr.u32 	%r36, %r27, 8;
	and.b32  	%r37, %r36, 255;
	sub.s32 	%r38, %r35, %r37;
	abs.s32 	%r39, %r38;
	and.b32  	%r40, %r2, 255;
	and.b32  	%r41, %r27, 255;
	sub.s32 	%r42, %r40, %r41;
	abs.s32 	%r43, %r42;
	add.s32 	%r44, %r39, %r43;
	add.s32 	%r45, %r44, %r33;
	setp.gt.s32 	%p3, %r45, %r17;
	@%p3 bra 	$L__BB1_4;
	add.s64 	%rd13, %rd1, %rd10;
	ld.global.u32 	%r46, [%rd13];
	min.s32 	%r109, %r15, %r46;
$L__BB1_4:
	add.s32 	%r6, %r1, %r16;
	setp.ge.s32 	%p4, %r6, %r15;
	@%p4 bra 	$L__BB1_7;
	mul.wide.s32 	%rd14, %r16, 4;
	add.s64 	%rd15, %rd3, %rd14;
	ld.global.u32 	%r47, [%rd15];
	shr.u32 	%r48, %r2, 16;
	and.b32  	%r49, %r48, 255;
	shr.u32 	%r50, %r47, 16;
	and.b32  	%r51, %r50, 255;
	sub.s32 	%r52, %r49, %r51;
	abs.s32 	%r53, %r52;
	shr.u32 	%r54, %r2, 8;
	and.b32  	%r55, %r54, 255;
	shr.u32 	%r56, %r47, 8;
	and.b32  	%r57, %r56, 255;
	sub.s32 	%r58, %r55, %r57;
	abs.s32 	%r59, %r58;
	and.b32  	%r60, %r2, 255;
	and.b32  	%r61, %r47, 255;
	sub.s32 	%r62, %r60, %r61;
	abs.s32 	%r63, %r62;
	add.s32 	%r64, %r59, %r63;
	add.s32 	%r65, %r64, %r53;
	setp.gt.s32 	%p5, %r65, %r17;
	@%p5 bra 	$L__BB1_7;
	mul.wide.s32 	%rd16, %r6, 4;
	add.s64 	%rd17, %rd1, %rd16;
	ld.global.u32 	%r66, [%rd17];
	min.s32 	%r109, %r109, %r66;
$L__BB1_7:
	rem.s32 	%r9, %r1, %r16;
	setp.eq.s32 	%p6, %r9, 0;
	add.s64 	%rd4, %rd1, %rd9;
	@%p6 bra 	$L__BB1_10;
	ld.global.u32 	%r67, [%rd3+-4];
	shr.u32 	%r68, %r2, 16;
	and.b32  	%r69, %r68, 255;
	shr.u32 	%r70, %r67, 16;
	and.b32  	%r71, %r70, 255;
	sub.s32 	%r72, %r69, %r71;
	abs.s32 	%r73, %r72;
	shr.u32 	%r74, %r2, 8;
	and.b32  	%r75, %r74, 255;
	shr.u32 	%r76, %r67, 8;
	and.b32  	%r77, %r76, 255;
	sub.s32 	%r78, %r75, %r77;
	abs.s32 	%r79, %r78;
	and.b32  	%r80, %r2, 255;
	and.b32  	%r81, %r67, 255;
	sub.s32 	%r82, %r80, %r81;
	abs.s32 	%r83, %r82;
	add.s32 	%r84, %r79, %r83;
	add.s32 	%r85, %r84, %r73;
	setp.gt.s32 	%p7, %r85, %r17;
	@%p7 bra 	$L__BB1_10;
	ld.global.u32 	%r86, [%rd4+-4];
	min.s32 	%r109, %r109, %r86;
$L__BB1_10:
	add.s32 	%r87, %r9, 1;
	setp.eq.s32 	%p8, %r87, %r16;
	@%p8 bra 	$L__BB1_13;
	ld.global.u32 	%r88, [%rd3+4];
	shr.u32 	%r89, %r2, 16;
	and.b32  	%r90, %r89, 255;
	shr.u32 	%r91, %r88, 16;
	and.b32  	%r92, %r91, 255;
	sub.s32 	%r93, %r90, %r92;
	abs.s32 	%r94, %r93;
	shr.u32 	%r95, %r2, 8;
	and.b32  	%r96, %r95, 255;
	shr.u32 	%r97, %r88, 8;
	and.b32  	%r98, %r97, 255;
	sub.s32 	%r99, %r96, %r98;
	abs.s32 	%r100, %r99;
	and.b32  	%r101, %r2, 255;
	and.b32  	%r102, %r88, 255;
	sub.s32 	%r103, %r101, %r102;
	abs.s32 	%r104, %r103;
	add.s32 	%r105, %r100, %r104;
	add.s32 	%r106, %r105, %r94;
	setp.gt.s32 	%p9, %r106, %r17;
	@%p9 bra 	$L__BB1_13;
	ld.global.u32 	%r107, [%rd4+4];
	min.s32 	%r109, %r109, %r107;
$L__BB1_13:
	ld.global.u32 	%r14, [%rd4];
	setp.ge.s32 	%p10, %r109, %r14;
	@%p10 bra 	$L__BB1_15;
	cvta.to.global.u64 	%rd19, %rd5;
	mul.wide.s32 	%rd20, %r14, 4;
	add.s64 	%rd21, %rd19, %rd20;
	st.global.u32 	[%rd21], %r109;
	cvta.to.global.u64 	%rd22, %rd6;
	mov.b16 	%rs1, 1;
	st.global.u8 	[%rd22], %rs1;
$L__BB1_15:
	ret;

}
	// .globl	_Z9scanning8PiS_S_Pbiiii
.visible .entry _Z9scanning8PiS_S_Pbiiii(
	.param .u64 .ptr .align 1 _Z9scanning8PiS_S_Pbiiii_param_0,
	.param .u64 .ptr .align 1 _Z9scanning8PiS_S_Pbiiii_param_1,
	.param .u64 .ptr .align 1 _Z9scanning8PiS_S_Pbiiii_param_2,
	.param .u64 .ptr .align 1 _Z9scanning8PiS_S_Pbiiii_param_3,
	.param .u32 _Z9scanning8PiS_S_Pbiiii_param_4,
	.param .u32 _Z9scanning8PiS_S_Pbiiii_param_5,
	.param .u32 _Z9scanning8PiS_S_Pbiiii_param_6,
	.param .u32 _Z9scanning8PiS_S_Pbiiii_param_7
)
{
	.reg .pred 	%p<19>;
	.reg .b16 	%rs<2>;
	.reg .b32 	%r<190>;
	.reg .b64 	%rd<40>;

	ld.param.u64 	%rd7, [_Z9scanning8PiS_S_Pbiiii_param_0];
	ld.param.u64 	%rd8, [_Z9scanning8PiS_S_Pbiiii_param_1];
	ld.param.u64 	%rd5, [_Z9scanning8PiS_S_Pbiiii_param_2];
	ld.param.u64 	%rd6, [_Z9scanning8PiS_S_Pbiiii_param_3];
	ld.param.u32 	%r32, [_Z9scanning8PiS_S_Pbiiii_param_4];
	ld.param.u32 	%r33, [_Z9scanning8PiS_S_Pbiiii_param_5];
	ld.param.u32 	%r34, [_Z9scanning8PiS_S_Pbiiii_param_7];
	cvta.to.global.u64 	%rd1, %rd8;
	cvta.to.global.u64 	%rd2, %rd7;
	mov.u32 	%r35, %ctaid.x;
	mov.u32 	%r36, %ntid.x;
	mov.u32 	%r37, %tid.x;
	mov.u32 	%r38, %ctaid.y;
	mov.u32 	%r39, %ntid.y;
	mov.u32 	%r40, %tid.y;
	mad.lo.s32 	%r41, %r38, %r39, %r40;
	mov.u32 	%r42, %nctaid.x;
	mad.lo.s32 	%r43, %r41, %r42, %r35;
	mad.lo.s32 	%r1, %r43, %r36, %r37;
	setp.ge.s32 	%p1, %r1, %r32;
	@%p1 bra 	$L__BB2_27;
	mul.wide.s32 	%rd9, %r1, 4;
	add.s64 	%rd3, %rd2, %rd9;
	ld.global.u32 	%r2, [%rd3];
	setp.lt.s32 	%p2, %r1, %r33;
	mov.u32 	%r189, %r32;
	@%p2 bra 	$L__BB2_4;
	sub.s32 	%r3, %r1, %r33;
	mul.wide.s32 	%rd10, %r3, 4;
	add.s64 	%rd11, %rd2, %rd10;
	ld.global.u32 	%r44, [%rd11];
	shr.u32 	%r45, %r2, 16;
	and.b32  	%r46, %r45, 255;
	shr.u32 	%r47, %r44, 16;
	and.b32  	%r48, %r47, 255;
	sub.s32 	%r49, %r46, %r48;
	abs.s32 	%r50, %r49;
	shr.u32 	%r51, %r2, 8;
	and.b32  	%r52, %r51, 255;
	shr.u32 	%r53, %r44, 8;
	and.b32  	%r54, %r53, 255;
	sub.s32 	%r55, %r52, %r54;
	abs.s32 	%r56, %r55;
	and.b32  	%r57, %r2, 255;
	and.b32  	%r58, %r44, 255;
	sub.s32 	%r59, %r57, %r58;
	abs.s32 	%r60, %r59;
	add.s32 	%r61, %r56, %r60;
	add.s32 	%r62, %r61, %r50;
	setp.gt.s32 	%p3, %r62, %r34;
	@%p3 bra 	$L__BB2_4;
	add.s64 	%rd13, %rd1, %rd10;
	ld.global.u32 	%r63, [%rd13];
	min.s32 	%r189, %r32, %r63;
$L__BB2_4:
	add.s32 	%r6, %r1, %r33;
	setp.ge.s32 	%p4, %r6, %r32;
	@%p4 bra 	$L__BB2_7;
	mul.wide.s32 	%rd14, %r33, 4;
	add.s64 	%rd15, %rd3, %rd14;
	ld.global.u32 	%r64, [%rd15];
	shr.u32 	%r65, %r2, 16;
	and.b32  	%r66, %r65, 255;
	shr.u32 	%r67, %r64, 16;
	and.b32  	%r68, %r67, 255;
	sub.s32 	%r69, %r66, %r68;
	abs.s32 	%r70, %r69;
	shr.u32 	%r71, %r2, 8;
	and.b32  	%r72, %r71, 255;
	shr.u32 	%r73, %r64, 8;
	and.b32  	%r74, %r73, 255;
	sub.s32 	%r75, %r72, %r74;
	abs.s32 	%r76, %r75;
	and.b32  	%r77, %r2, 255;
	and.b32  	%r78, %r64, 255;
	sub.s32 	%r79, %r77, %r78;
	abs.s32 	%r80, %r79;
	add.s32 	%r81, %r76, %r80;
	add.s32 	%r82, %r81, %r70;
	setp.gt.s32 	%p5, %r82, %r34;
	@%p5 bra 	$L__BB2_7;
	mul.wide.s32 	%rd16, %r6, 4;
	add.s64 	%rd17, %rd1, %rd16;
	ld.global.u32 	%r83, [%rd17];
	min.s32 	%r189, %r189, %r83;
$L__BB2_7:
	rem.s32 	%r9, %r1, %r33;
	setp.eq.s32 	%p6, %r9, 0;
	add.s64 	%rd4, %rd1, %rd9;
	@%p6 bra 	$L__BB2_16;
	ld.global.u32 	%r84, [%rd3+-4];
	shr.u32 	%r85, %r2, 16;
	and.b32  	%r10, %r85, 255;
	shr.u32 	%r86, %r84, 16;
	and.b32  	%r87, %r86, 255;
	sub.s32 	%r88, %r10, %r87;
	abs.s32 	%r89, %r88;
	shr.u32 	%r90, %r2, 8;
	and.b32  	%r11, %r90, 255;
	shr.u32 	%r91, %r84, 8;
	and.b32  	%r92, %r91, 255;
	sub.s32 	%r93, %r11, %r92;
	abs.s32 	%r94, %r93;
	and.b32  	%r12, %r2, 255;
	and.b32  	%r95, %r84, 255;
	sub.s32 	%r96, %r12, %r95;
	abs.s32 	%r97, %r96;
	add.s32 	%r98, %r94, %r97;
	add.s32 	%r99, %r98, %r89;
	setp.gt.s32 	%p7, %r99, %r34;
	@%p7 bra 	$L__BB2_10;
	ld.global.u32 	%r100, [%rd4+-4];
	min.s32 	%r189, %r189, %r100;
$L__BB2_10:
	sub.s32 	%r101, %r33, %r1;
	setp.gt.s32 	%p8, %r101, -1;
	@%p8 bra 	$L__BB2_13;
	not.b32 	%r15, %r33;
	mul.wide.s32 	%rd19, %r33, 4;
	xor.b64  	%rd20, %rd19, -4;
	add.s64 	%rd21, %rd3, %rd20;
	ld.global.u32 	%r102, [%rd21];
	shr.u32 	%r103, %r102, 16;
	and.b32  	%r104, %r103, 255;
	sub.s32 	%r105, %r10, %r104;
	abs.s32 	%r106, %r105;
	shr.u32 	%r107, %r102, 8;
	and.b32  	%r108, %r107, 255;
	sub.s32 	%r109, %r11, %r108;
	abs.s32 	%r110, %r109;
	and.b32  	%r111, %r102, 255;
	sub.s32 	%r112, %r12, %r111;
	abs.s32 	%r113, %r112;
	add.s32 	%r114, %r110, %r113;
	add.s32 	%r115, %r114, %r106;
	setp.gt.s32 	%p9, %r115, %r34;
	@%p9 bra 	$L__BB2_13;
	add.s32 	%r116, %r1, %r15;
	mul.wide.s32 	%rd22, %r116, 4;
	add.s64 	%rd23, %rd1, %rd22;
	ld.global.u32 	%r117, [%rd23];
	min.s32 	%r189, %r189, %r117;
$L__BB2_13:
	setp.gt.s32 	%p10, %r6, %r32;
	@%p10 bra 	$L__BB2_16;
	mul.wide.s32 	%rd24, %r33, 4;
	add.s64 	%rd25, %rd3, %rd24;
	ld.global.u32 	%r118, [%rd25+-4];
	shr.u32 	%r119, %r118, 16;
	and.b32  	%r120, %r119, 255;
	sub.s32 	%r121, %r10, %r120;
	abs.s32 	%r122, %r121;
	shr.u32 	%r123, %r118, 8;
	and.b32  	%r124, %r123, 255;
	sub.s32 	%r125, %r11, %r124;
	abs.s32 	%r126, %r125;
	and.b32  	%r127, %r118, 255;
	sub.s32 	%r128, %r12, %r127;
	abs.s32 	%r129, %r128;
	add.s32 	%r130, %r126, %r129;
	add.s32 	%r131, %r130, %r122;
	setp.gt.s32 	%p11, %r131, %r34;
	@%p11 bra 	$L__BB2_16;
	add.s64 	%rd27, %rd4, %rd24;
	ld.global.u32 	%r132, [%rd27+-4];
	min.s32 	%r189, %r189, %r132;
$L__BB2_16:
	add.s32 	%r133, %r9, 1;
	setp.eq.s32 	%p12, %r133, %r33;
	@%p12 bra 	$L__BB2_25;
	ld.global.u32 	%r134, [%rd3+4];
	shr.u32 	%r135, %r2, 16;
	and.b32  	%r20, %r135, 255;
	shr.u32 	%r136, %r134, 16;
	and.b32  	%r137, %r136, 255;
	sub.s32 	%r138, %r20, %r137;
	abs.s32 	%r139, %r138;
	shr.u32 	%r140, %r2, 8;
	and.b32  	%r21, %r140, 255;
	shr.u32 	%r141, %r134, 8;
	and.b32  	%r142, %r141, 255;
	sub.s32 	%r143, %r21, %r142;
	abs.s32 	%r144, %r143;
	and.b32  	%r22, %r2, 255;
	and.b32  	%r145, %r134, 255;
	sub.s32 	%r146, %r22, %r145;
	abs.s32 	%r147, %r146;
	add.s32 	%r148, %r144, %r147;
	add.s32 	%r149, %r148, %r139;
	setp.gt.s32 	%p13, %r149, %r34;
	@%p13 bra 	$L__BB2_19;
	ld.global.u32 	%r150, [%rd4+4];
	min.s32 	%r189, %r189, %r150;
$L__BB2_19:
	sub.s32 	%r25, %r1, %r33;
	setp.lt.s32 	%p14, %r25, -1;
	@%p14 bra 	$L__BB2_22;
	add.s32 	%r26, %r25, 1;
	mul.wide.u32 	%rd28, %r26, 4;
	add.s64 	%rd29, %rd2, %rd28;
	ld.global.u32 	%r151, [%rd29];
	shr.u32 	%r152, %r151, 16;
	and.b32  	%r153, %r152, 255;
	sub.s32 	%r154, %r20, %r153;
	abs.s32 	%r155, %r154;
	shr.u32 	%r156, %r151, 8;
	and.b32  	%r157, %r156, 255;
	sub.s32 	%r158, %r21, %r157;
	abs.s32 	%r159, %r158;
	and.b32  	%r160, %r151, 255;
	sub.s32 	%r161, %r22, %r160;
	abs.s32 	%r162, %r161;
	add.s32 	%r163, %r159, %r162;
	add.s32 	%r164, %r163, %r155;
	setp.gt.s32 	%p15, %r164, %r34;
	@%p15 bra 	$L__BB2_22;
	add.s64 	%rd31, %rd1, %rd28;
	ld.global.u32 	%r165, [%rd31];
	min.s32 	%r189, %r189, %r165;
$L__BB2_22:
	add.s32 	%r166, %r6, 1;
	setp.ge.s32 	%p16, %r166, %r32;
	@%p16 bra 	$L__BB2_25;
	mul.wide.s32 	%rd32, %r33, 4;
	add.s64 	%rd33, %rd3, %rd32;
	ld.global.u32 	%r167, [%rd33+4];
	shr.u32 	%r168, %r167, 16;
	and.b32  	%r169, %r168, 255;
	sub.s32 	%r170, %r20, %r169;
	abs.s32 	%r171, %r170;
	shr.u32 	%r172, %r167, 8;
	and.b32  	%r173, %r172, 255;
	sub.s32 	%r174, %r21, %r173;
	abs.s32 	%r175, %r174;
	and.b32  	%r176, %r167, 255;
	sub.s32 	%r177, %r22, %r176;
	abs.s32 	%r178, %r177;
	add.s32 	%r179, %r175, %r178;
	add.s32 	%r180, %r179, %r171;
	setp.gt.s32 	%p17, %r180, %r34;
	@%p17 bra 	$L__BB2_25;
	add.s64 	%rd35, %rd4, %rd32;
	ld.global.u32 	%r181, [%rd35+4];
	min.s32 	%r189, %r189, %r181;
$L__BB2_25:
	ld.global.u32 	%r31, [%rd4];
	setp.ge.s32 	%p18, %r189, %r31;
	@%p18 bra 	$L__BB2_27;
	cvta.to.global.u64 	%rd36, %rd5;
	mul.wide.s32 	%rd37, %r31, 4;
	add.s64 	%rd38, %rd36, %rd37;
	st.global.u32 	[%rd38], %r189;
	cvta.to.global.u64 	%rd39, %rd6;
	mov.b16 	%rs1, 1;
	st.global.u8 	[%rd39], %rs1;
$L__BB2_27:
	ret;

}
	// .globl	_Z8analysisPiS_S_iii
.visible .entry _Z8analysisPiS_S_iii(
	.param .u64 .ptr .align 1 _Z8analysisPiS_S_iii_param_0,
	.param .u64 .ptr .align 1 _Z8analysisPiS_S_iii_param_1,
	.param .u64 .ptr .align 1 _Z8analysisPiS_S_iii_param_2,
	.param .u32 _Z8analysisPiS_S_iii_param_3,
	.param .u32 _Z8analysisPiS_S_iii_param_4,
	.param .u32 _Z8analysisPiS_S_iii_param_5
)
{
	.reg .pred 	%p<6>;
	.reg .b32 	%r<18>;
	.reg .b64 	%rd<11>;

	ld.param.u64 	%rd2, [_Z8analysisPiS_S_iii_param_1];
	ld.param.u64 	%rd3, [_Z8analysisPiS_S_iii_param_2];
	ld.param.u32 	%r6, [_Z8analysisPiS_S_iii_param_3];
	ld.param.u32 	%r7, [_Z8analysisPiS_S_iii_param_4];
	cvta.to.global.u64 	%rd1, %rd3;
	mov.u32 	%r9, %ctaid.x;
	mov.u32 	%r10, %ntid.x;
	mov.u32 	%r11, %tid.x;
	mad.lo.s32 	%r1, %r9, %r10, %r11;
	mov.u32 	%r12, %ctaid.y;
	mov.u32 	%r13, %ntid.y;
	mov.u32 	%r14, %tid.y;
	mad.lo.s32 	%r15, %r12, %r13, %r14;
	setp.ge.s32 	%p1, %r1, %r6;
	setp.ge.s32 	%p2, %r15, %r7;
	or.pred  	%p3, %p1, %p2;
	@%p3 bra 	$L__BB3_4;
	cvta.to.global.u64 	%rd4, %rd2;
	mad.lo.s32 	%r17, %r6, %r15, %r1;
	mul.wide.s32 	%rd5, %r17, 4;
	add.s64 	%rd6, %rd4, %rd5;
	ld.global.u32 	%r16, [%rd6];
	setp.ne.s32 	%p4, %r16, %r17;
	@%p4 bra 	$L__BB3_4;
$L__BB3_2:
	mov.u32 	%r4, %r17;
	mul.wide.s32 	%rd7, %r4, 4;
	add.s64 	%rd8, %rd1, %rd7;
	ld.global.u32 	%r17, [%rd8];
	setp.ne.s32 	%p5, %r4, %r17;
	@%p5 bra 	$L__BB3_2;
	add.s64 	%rd10, %rd1, %rd5;
	st.global.u32 	[%rd10], %r4;
$L__BB3_4:
	ret;

}
	// .globl	_Z8labelingPiS_S_iii
.visible .entry _Z8labelingPiS_S_iii(
	.param .u64 .ptr .align 1 _Z8labelingPiS_S_iii_param_0,
	.param .u64 .ptr .align 1 _Z8labelingPiS_S_iii_param_1,
	.param .u64 .ptr .align 1 _Z8labelingPiS_S_iii_param_2,
	.param .u32 _Z8labelingPiS_S_iii_param_3,
	.param .u32 _Z8labelingPiS_S_iii_param_4,
	.param .u32 _Z8labelingPiS_S_iii_param_5
)
{
	.reg .pred 	%p<4>;
	.reg .b32 	%r<17>;
	.reg .b64 	%rd<11>;

	ld.param.u64 	%rd1, [_Z8labelingPiS_S_iii_param_1];
	ld.param.u64 	%rd2, [_Z8labelingPiS_S_iii_param_2];
	ld.param.u32 	%r3, [_Z8labelingPiS_S_iii_param_3];
	ld.param.u32 	%r4, [_Z8labelingPiS_S_iii_param_4];
	mov.u32 	%r6, %ctaid.x;
	mov.u32 	%r7, %ntid.x;
	mov.u32 	%r8, %tid.x;
	mad.lo.s32 	%r1, %r6, %r7, %r8;
	mov.u32 	%r9, %ctaid.y;
	mov.u32 	%r10, %ntid.y;
	mov.u32 	%r11, %tid.y;
	mad.lo.s32 	%r12, %r9, %r10, %r11;
	setp.ge.s32 	%p1, %r1, %r3;
	setp.ge.s32 	%p2, %r12, %r4;
	or.pred  	%p3, %p1, %p2;
	@%p3 bra 	$L__BB4_2;
	cvta.to.global.u64 	%rd3, %rd1;
	cvta.to.global.u64 	%rd4, %rd2;
	mad.lo.s32 	%r13, %r3, %r12, %r1;
	mul.wide.s32 	%rd5, %r13, 4;
	add.s64 	%rd6, %rd3, %rd5;
	ld.global.u32 	%r14, [%rd6];
	mul.wide.s32 	%rd7, %r14, 4;
	add.s64 	%rd8, %rd4, %rd7;
	ld.global.u32 	%r15, [%rd8];
	mul.wide.s32 	%rd9, %r15, 4;
	add.s64 	%rd10, %rd4, %rd9;
	ld.global.u32 	%r16, [%rd10];
	st.global.u32 	[%rd6], %r16;
$L__BB4_2:
	ret;

}


// ===== COMPILED SASS (sm_100) =====

	.target	sm_100

	.elftype	@"ET_EXEC"


//--------------------- .note.nv.tkinfo           --------------------------
	.section	.note.nv.tkinfo,"",@"SHT_NOTE"
	.sectionflags	@"SHF_NOTE_NV_TKINFO"
	.tkinfo
        /*0018*/ 	.word	0x00000002
        /*0030*/ 	.string	""
        /*0030*/ 	.string	"ptxas"
        /*0030*/ 	.string	"Cuda compilation tools, release 13.0, V13.0.88"
        /*0030*/ 	.string	"Build cuda_13.0.r13.0/compiler.36424714_0"
        /*0030*/ 	.string	"-arch sm_100 -m 64 "



//--------------------- .note.nv.cuinfo           --------------------------
	.section	.note.nv.cuinfo,"",@"SHT_NOTE"
	.sectionflags	@"SHF_NOTE_NV_CUINFO"
        /*0018*/ 	.short	0x0002
        /*001a*/ 	.short	0x0064
        /*001c*/ 	.short	0x0082
	.zero		2


//--------------------- .nv.info                  --------------------------
	.section	.nv.info,"",@"SHT_CUDA_INFO"
	.align	4


	//----- nvinfo : EIATTR_REGCOUNT
	.align		4
        /*0000*/ 	.byte	0x04, 0x2f
        /*0002*/ 	.short	(.L_1 - .L_0)
	.align		4
.L_0:
        /*0004*/ 	.word	index@(_Z8init_CCLPiS_ii)
        /*0008*/ 	.word	0x0000000a


	//----- nvinfo : EIATTR_FRAME_SIZE
	.align		4
.L_1:
        /*000c*/ 	.byte	0x04, 0x11
        /*000e*/ 	.short	(.L_3 - .L_2)
	.align		4
.L_2:
        /*0010*/ 	.word	index@(_Z8init_CCLPiS_ii)
        /*0014*/ 	.word	0x00000000


	//----- nvinfo : EIATTR_REGCOUNT
	.align		4
.L_3:
        /*0018*/ 	.byte	0x04, 0x2f
        /*001a*/ 	.short	(.L_5 - .L_4)
	.align		4
.L_4:
        /*001c*/ 	.word	index@(_Z8scanningPiS_S_Pbiiii)
        /*0020*/ 	.word	0x00000015


	//----- nvinfo : EIATTR_FRAME_SIZE
	.align		4
.L_5:
        /*0024*/ 	.byte	0x04, 0x11
        /*0026*/ 	.short	(.L_7 - .L_6)
	.align		4
.L_6:
        /*0028*/ 	.word	index@(_Z8scanningPiS_S_Pbiiii)
        /*002c*/ 	.word	0x00000000


	//----- nvinfo : EIATTR_REGCOUNT
	.align		4
.L_7:
        /*0030*/ 	.byte	0x04, 0x2f
        /*0032*/ 	.short	(.L_9 - .L_8)
	.align		4
.L_8:
        /*0034*/ 	.word	index@(_Z9scanning8PiS_S_Pbiiii)
        /*0038*/ 	.word	0x0000001c


	//----- nvinfo : EIATTR_FRAME_SIZE
	.align		4
.L_9:
        /*003c*/ 	.byte	0x04, 0x11
        /*003e*/ 	.short	(.L_11 - .L_10)
	.align		4
.L_10:
        /*0040*/ 	.word	index@(_Z9scanning8PiS_S_Pbiiii)
        /*0044*/ 	.word	0x00000000


	//----- nvinfo : EIATTR_REGCOUNT
	.align		4
.L_11:
        /*0048*/ 	.byte	0x04, 0x2f
        /*004a*/ 	.short	(.L_13 - .L_12)
	.align		4
.L_12:
        /*004c*/ 	.word	index@(_Z8analysisPiS_S_iii)
        /*0050*/ 	.word	0x0000000e


	//----- nvinfo : EIATTR_FRAME_SIZE
	.align		4
.L_13:
        /*0054*/ 	.byte	0x04, 0x11
        /*0056*/ 	.short	(.L_15 - .L_14)
	.align		4
.L_14:
        /*0058*/ 	.word	index@(_Z8analysisPiS_S_iii)
        /*005c*/ 	.word	0x00000000


	//----- nvinfo : EIATTR_REGCOUNT
	.align		4
.L_15:
        /*0060*/ 	.byte	0x04, 0x2f
        /*0062*/ 	.short	(.L_17 - .L_16)
	.align		4
.L_16:
        /*0064*/ 	.word	index@(_Z8labelingPiS_S_iii)
        /*0068*/ 	.word	0x0000000a


	//----- nvinfo : EIATTR_FRAME_SIZE
	.align		4
.L_17:
        /*006c*/ 	.byte	0x04, 0x11
        /*006e*/ 	.short	(.L_19 - .L_18)
	.align		4
.L_18:
        /*0070*/ 	.word	index@(_Z8labelingPiS_S_iii)
        /*0074*/ 	.word	0x00000000


	//----- nvinfo : EIATTR_MIN_STACK_SIZE
	.align		4
.L_19:
        /*0078*/ 	.byte	0x04, 0x12
        /*007a*/ 	.short	(.L_21 - .L_20)
	.align		4
.L_20:
        /*007c*/ 	.word	index@(_Z8labelingPiS_S_iii)
        /*0080*/ 	.word	0x00000000


	//----- nvinfo : EIATTR_MIN_STACK_SIZE
	.align		4
.L_21:
        /*0084*/ 	.byte	0x04, 0x12
        /*0086*/ 	.short	(.L_23 - .L_22)
	.align		4
.L_22:
        /*0088*/ 	.word	index@(_Z8analysisPiS_S_iii)
        /*008c*/ 	.word	0x00000000


	//----- nvinfo : EIATTR_MIN_STACK_SIZE
	.align		4
.L_23:
        /*0090*/ 	.byte	0x04, 0x12
        /*0092*/ 	.short	(.L_25 - .L_24)
	.align		4
.L_24:
        /*0094*/ 	.word	index@(_Z9scanning8PiS_S_Pbiiii)
        /*0098*/ 	.word	0x00000000


	//----- nvinfo : EIATTR_MIN_STACK_SIZE
	.align		4
.L_25:
        /*009c*/ 	.byte	0x04, 0x12
        /*009e*/ 	.short	(.L_27 - .L_26)
	.align		4
.L_26:
        /*00a0*/ 	.word	index@(_Z8scanningPiS_S_Pbiiii)
        /*00a4*/ 	.word	0x00000000


	//----- nvinfo : EIATTR_MIN_STACK_SIZE
	.align		4
.L_27:
        /*00a8*/ 	.byte	0x04, 0x12
        /*00aa*/ 	.short	(.L_29 - .L_28)
	.align		4
.L_28:
        /*00ac*/ 	.word	index@(_Z8init_CCLPiS_ii)
        /*00b0*/ 	.word	0x00000000
.L_29:


//--------------------- .nv.compat                --------------------------
	.section	.nv.compat,"",@"SHT_CUDA_COMPAT_INFO"
	.align	4
        /*0000*/ 	.byte	0x02, 0x09, 0x00, 0x00, 0x02, 0x02, 0x01, 0x00, 0x02, 0x05, 0x05, 0x00, 0x03, 0x07, 0x01, 0x01
        /*0010*/ 	.byte	0x02, 0x03, 0x00, 0x00, 0x02, 0x06, 0x01, 0x00, 0x04, 0x0b, 0x08, 0x00, 0x09, 0x00, 0x00, 0x00
        /*0020*/ 	.byte	0x00, 0x00, 0x00, 0x00


//--------------------- .nv.info._Z8labelingPiS_S_iii --------------------------
	.section	.nv.info._Z8labelingPiS_S_iii,"",@"SHT_CUDA_INFO"
	.sectionflags	@""
	.align	4


	//----- nvinfo : EIATTR_CUDA_API_VERSION
	.align		4
        /*0000*/ 	.byte	0x04, 0x37
        /*0002*/ 	.short	(.L_31 - .L_30)
.L_30:
        /*0004*/ 	.word	0x00000082


	//----- nvinfo : EIATTR_KPARAM_INFO
	.align		4
.L_31:
        /*0008*/ 	.byte	0x04, 0x17
        /*000a*/ 	.short	(.L_33 - .L_32)
.L_32:
        /*000c*/ 	.word	0x00000000
        /*0010*/ 	.short	0x0005
        /*0012*/ 	.short	0x0020
        /*0014*/ 	.byte	0x00, 0xf0, 0x11, 0x00


	//----- nvinfo : EIATTR_KPARAM_INFO
	.align		4
.L_33:
        /*0018*/ 	.byte	0x04, 0x17
        /*001a*/ 	.short	(.L_35 - .L_34)
.L_34:
        /*001c*/ 	.word	0x00000000
        /*0020*/ 	.short	0x0004
        /*0022*/ 	.short	0x001c
        /*0024*/ 	.byte	0x00, 0xf0, 0x11, 0x00


	//----- nvinfo : EIATTR_KPARAM_INFO
	.align		4
.L_35:
        /*0028*/ 	.byte	0x04, 0x17
        /*002a*/ 	.short	(.L_37 - .L_36)
.L_36:
        /*002c*/ 	.word	0x00000000
        /*0030*/ 	.short	0x0003
        /*0032*/ 	.short	0x0018
        /*0034*/ 	.byte	0x00, 0xf0, 0x11, 0x00


	//----- nvinfo : EIATTR_KPARAM_INFO
	.align		4
.L_37:
        /*0038*/ 	.byte	0x04, 0x17
        /*003a*/ 	.short	(.L_39 - .L_38)
.L_38:
        /*003c*/ 	.word	0x00000000
        /*0040*/ 	.short	0x0002
        /*0042*/ 	.short	0x0010
        /*0044*/ 	.byte	0x00, 0xf5, 0x21, 0x00


	//----- nvinfo : EIATTR_KPARAM_INFO
	.align		4
.L_39:
        /*0048*/ 	.byte	0x04, 0x17
        /*004a*/ 	.short	(.L_41 - .L_40)
.L_40:
        /*004c*/ 	.word	0x00000000
        /*0050*/ 	.short	0x0001
        /*0052*/ 	.short	0x0008
        /*0054*/ 	.byte	0x00, 0xf5, 0x21, 0x00


	//----- nvinfo : EIATTR_KPARAM_INFO
	.align		4
.L_41:
        /*0058*/ 	.byte	0x04, 0x17
        /*005a*/ 	.short	(.L_43 - .L_42)
.L_42:
        /*005c*/ 	.word	0x00000000
        /*0060*/ 	.short	0x0000
        /*0062*/ 	.short	0x0000
        /*0064*/ 	.byte	0x00, 0xf5, 0x21, 0x00


	//----- nvinfo : EIATTR_SPARSE_MMA_MASK
	.align		4
.L_43:
        /*0068*/ 	.byte	0x03, 0x50
        /*006a*/ 	.short	0x0000


	//----- nvinfo : EIATTR_MAXREG_COUNT
	.align		4
        /*006c*/ 	.byte	0x03, 0x1b
        /*006e*/ 	.short	0x00ff


	//----- nvinfo : EIATTR_MERCURY_ISA_VERSION
	.align		4
        /*0070*/ 	.byte	0x03, 0x5f
        /*0072*/ 	.short	0x0101


	//----- nvinfo : EIATTR_VRC_CTA_INIT_COUNT
	.align		4
        /*0074*/ 	.byte	0x02, 0x4a
	.zero		1
	.zero		1


	//----- nvinfo : EIATTR_EXIT_INSTR_OFFSETS
	.align		4
        /*0078*/ 	.byte	0x04, 0x1c
        /*007a*/ 	.short	(.L_45 - .L_44)


	//   ....[0]....
.L_44:
        /*007c*/ 	.word	0x000000c0


	//   ....[1]....
        /*0080*/ 	.word	0x00000180


	//----- nvinfo : EIATTR_CBANK_PARAM_SIZE
	.align		4
.L_45:
        /*0084*/ 	.byte	0x03, 0x19
        /*0086*/ 	.short	0x0024


	//----- nvinfo : EIATTR_PARAM_CBANK
	.align		4
        /*0088*/ 	.byte	0x04, 0x0a
        /*008a*/ 	.short	(.L_47 - .L_46)
	.align		4
.L_46:
        /*008c*/ 	.word	index@(.nv.constant0._Z8labelingPiS_S_iii)
        /*0090*/ 	.short	0x0380
        /*0092*/ 	.short	0x0024


	//----- nvinfo : EIATTR_SW_WAR
	.align		4
.L_47:
        /*0094*/ 	.byte	0x04, 0x36
        /*0096*/ 	.short	(.L_49 - .L_48)
.L_48:
        /*0098*/ 	.word	0x00000008
.L_49:


//--------------------- .nv.info._Z8analysisPiS_S_iii --------------------------
	.section	.nv.info._Z8analysisPiS_S_iii,"",@"SHT_CUDA_INFO"
	.sectionflags	@""
	.align	4


	//----- nvinfo : EIATTR_CUDA_API_VERSION
	.align		4
        /*0000*/ 	.byte	0x04, 0x37
        /*0002*/ 	.short	(.L_51 - .L_50)
.L_50:
        /*0004*/ 	.word	0x00000082


	//----- nvinfo : EIATTR_KPARAM_INFO
	.align		4
.L_51:
        /*0008*/ 	.byte	0x04, 0x17
        /*000a*/ 	.short	(.L_53 - .L_52)
.L_52:
        /*000c*/ 	.word	0x00000000
        /*0010*/ 	.short	0x0005
        /*0012*/ 	.short	0x0020
        /*0014*/ 	.byte	0x00, 0xf0, 0x11, 0x00


	//----- nvinfo : EIATTR_KPARAM_INFO
	.align		4
.L_53:
        /*0018*/ 	.byte	0x04, 0x17
        /*001a*/ 	.short	(.L_55 - .L_54)
.L_54:
        /*001c*/ 	.word	0x00000000
        /*0020*/ 	.short	0x0004
        /*0022*/ 	.short	0x001c
        /*0024*/ 	.byte	0x00, 0xf0, 0x11, 0x00


	//----- nvinfo : EIATTR_KPARAM_INFO
	.align		4
.L_55:
        /*0028*/ 	.byte	0x04, 0x17
        /*002a*/ 	.short	(.L_57 - .L_56)
.L_56:
        /*002c*/ 	.word	0x00000000
        /*0030*/ 	.short	0x0003
        /*0032*/ 	.short	0x0018
        /*0034*/ 	.byte	0x00, 0xf0, 0x11, 0x00


	//----- nvinfo : EIATTR_KPARAM_INFO
	.align		4
.L_57:
        /*0038*/ 	.byte	0x04, 0x17
        /*003a*/ 	.short	(.L_59 - .L_58)
.L_58:
        /*003c*/ 	.word	0x00000000
        /*0040*/ 	.short	0x0002
        /*0042*/ 	.short	0x0010
        /*0044*/ 	.byte	0x00, 0xf5, 0x21, 0x00


	//----- nvinfo : EIATTR_KPARAM_INFO
	.align		4
.L_59:
        /*0048*/ 	.byte	0x04, 0x17
        /*004a*/ 	.short	(.L_61 - .L_60)
.L_60:
        /*004c*/ 	.word	0x00000000
        /*0050*/ 	.short	0x0001
        /*0052*/ 	.short	0x0008
        /*0054*/ 	.byte	0x00, 0xf5, 0x21, 0x00


	//----- nvinfo : EIATTR_KPARAM_INFO
	.align		4
.L_61:
        /*0058*/ 	.byte	0x04, 0x17
        /*005a*/ 	.short	(.L_63 - .L_62)
.L_62:
        /*005c*/ 	.word	0x00000000
        /*0060*/ 	.short	0x0000
        /*0062*/ 	.short	0x0000
        /*0064*/ 	.byte	0x00, 0xf5, 0x21, 0x00


	//----- nvinfo : EIATTR_SPARSE_MMA_MASK
	.align		4
.L_63:
        /*0068*/ 	.byte	0x03, 0x50
        /*006a*/ 	.short	0x0000


	//----- nvinfo : EIATTR_MAXREG_COUNT
	.align		4
        /*006c*/ 	.byte	0x03, 0x1b
        /*006e*/ 	.short	0x00ff


	//----- nvinfo : EIATTR_MERCURY_ISA_VERSION
	.align		4
        /*0070*/ 	.byte	0x03, 0x5f
        /*0072*/ 	.short	0x0101


	//----- nvinfo : EIATTR_VRC_CTA_INIT_COUNT
	.align		4
        /*0074*/ 	.byte	0x02, 0x4a
	.zero		1
	.zero		1


	//----- nvinfo : EIATTR_EXIT_INSTR_OFFSETS
	.align		4
        /*0078*/ 	.byte	0x04, 0x1c
        /*007a*/ 	.short	(.L_65 - .L_64)


	//   ....[0]....
.L_64:
        /*007c*/ 	.word	0x000000c0


	//   ....[1]....
        /*0080*/ 	.word	0x00000130


	//   ....[2]....
        /*0084*/ 	.word	0x00000200


	//----- nvinfo : EIATTR_CRS_STACK_SIZE
	.align		4
.L_65:
        /*0088*/ 	.byte	0x04, 0x1e
        /*008a*/ 	.short	(.L_67 - .L_66)
.L_66:
        /*008c*/ 	.word	0x00000000


	//----- nvinfo : EIATTR_CBANK_PARAM_SIZE
	.align		4
.L_67:
        /*0090*/ 	.byte	0x03, 0x19
        /*0092*/ 	.short	0x0024


	//----- nvinfo : EIATTR_PARAM_CBANK
	.align		4
        /*0094*/ 	.byte	0x04, 0x0a
        /*0096*/ 	.short	(.L_69 - .L_68)
	.align		4
.L_68:
        /*0098*/ 	.word	index@(.nv.constant0._Z8analysisPiS_S_iii)
        /*009c*/ 	.short	0x0380
        /*009e*/ 	.short	0x0024


	//----- nvinfo : EIATTR_SW_WAR
	.align		4
.L_69:
        /*00a0*/ 	.byte	0x04, 0x36
        /*00a2*/ 	.short	(.L_71 - .L_70)
.L_70:
        /*00a4*/ 	.word	0x00000008
.L_71:


//--------------------- .nv.info._Z9scanning8PiS_S_Pbiiii --------------------------
	.section	.nv.info._Z9scanning8PiS_S_Pbiiii,"",@"SHT_CUDA_INFO"
	.sectionflags	@""
	.align	4


	//----- nvinfo : EIATTR_CUDA_API_VERSION
	.align		4
        /*0000*/ 	.byte	0x04, 0x37
        /*0002*/ 	.short	(.L_73 - .L_72)
.L_72:
        /*0004*/ 	.word	0x00000082


	//----- nvinfo : EIATTR_KPARAM_INFO
	.align		4
.L_73:
        /*0008*/ 	.byte	0x04, 0x17
        /*000a*/ 	.short	(.L_75 - .L_74)
.L_74:
        /*000c*/ 	.word	0x00000000
        /*0010*/ 	.short	0x0007
        /*0012*/ 	.short	0x002c
        /*0014*/ 	.byte	0x00, 0xf0, 0x11, 0x00


	//----- nvinfo : EIATTR_KPARAM_INFO
	.align		4
.L_75:
        /*0018*/ 	.byte	0x04, 0x17
        /*001a*/ 	.short	(.L_77 - .L_76)
.L_76:
        /*001c*/ 	.word	0x00000000
        /*0020*/ 	.short	0x0006
        /*0022*/ 	.short	0x0028
        /*0024*/ 	.byte	0x00, 0xf0, 0x11, 0x00


	//----- nvinfo : EIATTR_KPARAM_INFO
	.align		4
.L_77:
        /*0028*/ 	.byte	0x04, 0x17
        /*002a*/ 	.short	(.L_79 - .L_78)
.L_78:
        /*002c*/ 	.word	0x00000000
        /*0030*/ 	.short	0x0005
        /*0032*/ 	.short	0x0024
        /*0034*/ 	.byte	0x00, 0xf0, 0x11, 0x00


	//----- nvinfo : EIATTR_KPARAM_INFO
	.align		4
.L_79:
        /*0038*/ 	.byte	0x04, 0x17
        /*003a*/ 	.short	(.L_81 - .L_80)
.L_80:
        /*003c*/ 	.word	0x00000000
        /*0040*/ 	.short	0x0004
        /*0042*/ 	.short	0x0020
        /*0044*/ 	.byte	0x00, 0xf0, 0x11, 0x00


	//----- nvinfo : EIATTR_KPARAM_INFO
	.align		4
.L_81:
        /*0048*/ 	.byte	0x04, 0x17
        /*004a*/ 	.short	(.L_83 - .L_82)
.L_82:
        /*004c*/ 	.word	0x00000000
        /*0050*/ 	.short	0x0003
        /*0052*/ 	.short	0x0018
        /*0054*/ 	.byte	0x00, 0xf5, 0x21, 0x00


	//----- nvinfo : EIATTR_KPARAM_INFO
	.align		4
.L_83:
        /*0058*/ 	.byte	0x04, 0x17
        /*005a*/ 	.short	(.L_85 - .L_84)
.L_84:
        /*005c*/ 	.word	0x00000000
        /*0060*/ 	.short	0x0002
        /*0062*/ 	.short	0x0010
        /*0064*/ 	.byte	0x00, 0xf5, 0x21, 0x00


	//----- nvinfo : EIATTR_KPARAM_INFO
	.align		4
.L_85:
        /*0068*/ 	.byte	0x04, 0x17
        /*006a*/ 	.short	(.L_87 - .L_86)
.L_86:
        /*006c*/ 	.word	0x00000000
        /*0070*/ 	.short	0x0001
        /*0072*/ 	.short	0x0008
        /*0074*/ 	.byte	0x00, 0xf5, 0x21, 0x00


	//----- nvinfo : EIATTR_KPARAM_INFO
	.align		4
.L_87:
        /*0078*/ 	.byte	0x04, 0x17
        /*007a*/ 	.short	(.L_89 - .L_88)
.L_88:
        /*007c*/ 	.word	0x00000000
        /*0080*/ 	.short	0x0000
        /*0082*/ 	.short	0x0000
        /*0084*/ 	.byte	0x00, 0xf5, 0x21, 0x00


	//----- nvinfo : EIATTR_SPARSE_MMA_MASK
	.align		4
.L_89:
        /*0088*/ 	.byte	0x03, 0x50
        /*008a*/ 	.short	0x0000


	//----- nvinfo : EIATTR_MAXREG_COUNT
	.align		4
        /*008c*/ 	.byte	0x03, 0x1b
        /*008e*/ 	.short	0x00ff


	//----- nvinfo : EIATTR_MERCURY_ISA_VERSION
	.align		4
        /*0090*/ 	.byte	0x03, 0x5f
        /*0092*/ 	.short	0x0101


	//----- nvinfo : EIATTR_VRC_CTA_INIT_COUNT
	.align		4
        /*0094*/ 	.byte	0x02, 0x4a
	.zero		1
	.zero		1


	//----- nvinfo : EIATTR_EXIT_INSTR_OFFSETS
	.align		4
        /*0098*/ 	.byte	0x04, 0x1c
        /*009a*/ 	.short	(.L_91 - .L_90)


	//   ....[0]....
.L_90:
        /*009c*/ 	.word	0x000000d0


	//   ....[1]....
        /*00a0*/ 	.word	0x000010f0


	//   ....[2]....
        /*00a4*/ 	.word	0x00001160


	//----- nvinfo : EIATTR_CRS_STACK_SIZE
	.align		4
.L_91:
        /*00a8*/ 	.byte	0x04, 0x1e
        /*00aa*/ 	.short	(.L_93 - .L_92)
.L_92:
        /*00ac*/ 	.word	0x00000000


	//----- nvinfo : EIATTR_CBANK_PARAM_SIZE
	.align		4
.L_93:
        /*00b0*/ 	.byte	0x03, 0x19
        /*00b2*/ 	.short	0x0030


	//----- nvinfo : EIATTR_PARAM_CBANK
	.align		4
        /*00b4*/ 	.byte	0x04, 0x0a
        /*00b6*/ 	.short	(.L_95 - .L_94)
	.align		4
.L_94:
        /*00b8*/ 	.word	index@(.nv.constant0._Z9scanning8PiS_S_Pbiiii)
        /*00bc*/ 	.short	0x0380
        /*00be*/ 	.short	0x0030


	//----- nvinfo : EIATTR_SW_WAR
	.align		4
.L_95:
        /*00c0*/ 	.byte	0x04, 0x36
        /*00c2*/ 	.short	(.L_97 - .L_96)
.L_96:
        /*00c4*/ 	.word	0x00000008
.L_97:


//--------------------- .nv.info._Z8scanningPiS_S_Pbiiii --------------------------
	.section	.nv.info._Z8scanningPiS_S_Pbiiii,"",@"SHT_CUDA_INFO"
	.sectionflags	@""
	.align	4


	//----- nvinfo : EIATTR_CUDA_API_VERSION
	.align		4
        /*0000*/ 	.byte	0x04, 0x37
        /*0002*/ 	.short	(.L_99 - .L_98)
.L_98:
        /*0004*/ 	.word	0x00000082


	//----- nvinfo : EIATTR_KPARAM_INFO
	.align		4
.L_99:
        /*0008*/ 	.byte	0x04, 0x17
        /*000a*/ 	.short	(.L_101 - .L_100)
.L_100:
        /*000c*/ 	.word	0x00000000
        /*0010*/ 	.short	0x0007
        /*0012*/ 	.short	0x002c
        /*0014*/ 	.byte	0x00, 0xf0, 0x11, 0x00


	//----- nvinfo : EIATTR_KPARAM_INFO
	.align		4
.L_101:
        /*0018*/ 	.byte	0x04, 0x17
        /*001a*/ 	.short	(.L_103 - .L_102)
.L_102:
        /*001c*/ 	.word	0x00000000
        /*0020*/ 	.short	0x0006
        /*0022*/ 	.short	0x0028
        /*0024*/ 	.byte	0x00, 0xf0, 0x11, 0x00


	//----- nvinfo : EIATTR_KPARAM_INFO
	.align		4
.L_103:
        /*0028*/ 	.byte	0x04, 0x17
        /*002a*/ 	.short	(.L_105 - .L_104)
.L_104:
        /*002c*/ 	.word	0x00000000
        /*0030*/ 	.short	0x0005
        /*0032*/ 	.short	0x0024
        /*0034*/ 	.byte	0x00, 0xf0, 0x11, 0x00


	//----- nvinfo : EIATTR_KPARAM_INFO
	.align		4
.L_105:
        /*0038*/ 	.byte	0x04, 0x17
        /*003a*/ 	.short	(.L_107 - .L_106)
.L_106:
        /*003c*/ 	.word	0x00000000
        /*0040*/ 	.short	0x0004
        /*0042*/ 	.short	0x0020
        /*0044*/ 	.byte	0x00, 0xf0, 0x11, 0x00


	//----- nvinfo : EIATTR_KPARAM_INFO
	.align		4
.L_107:
        /*0048*/ 	.byte	0x04, 0x17
        /*004a*/ 	.short	(.L_109 - .L_108)
.L_108:
        /*004c*/ 	.word	0x00000000
        /*0050*/ 	.short	0x0003
        /*0052*/ 	.short	0x0018
        /*0054*/ 	.byte	0x00, 0xf5, 0x21, 0x00


	//----- nvinfo : EIATTR_KPARAM_INFO
	.align		4
.L_109:
        /*0058*/ 	.byte	0x04, 0x17
        /*005a*/ 	.short	(.L_111 - .L_110)
.L_110:
        /*005c*/ 	.word	0x00000000
        /*0060*/ 	.short	0x0002
        /*0062*/ 	.short	0x0010
        /*0064*/ 	.byte	0x00, 0xf5, 0x21, 0x00


	//----- nvinfo : EIATTR_KPARAM_INFO
	.align		4
.L_111:
        /*0068*/ 	.byte	0x04, 0x17
        /*006a*/ 	.short	(.L_113 - .L_112)
.L_112:
        /*006c*/ 	.word	0x00000000
        /*0070*/ 	.short	0x0001
        /*0072*/ 	.short	0x0008
        /*0074*/ 	.byte	0x00, 0xf5, 0x21, 0x00


	//----- nvinfo : EIATTR_KPARAM_INFO
	.align		4
.L_113:
        /*0078*/ 	.byte	0x04, 0x17
        /*007a*/ 	.short	(.L_115 - .L_114)
.L_114:
        /*007c*/ 	.word	0x00000000
        /*0080*/ 	.short	0x0000
        /*0082*/ 	.short	0x0000
        /*0084*/ 	.byte	0x00, 0xf5, 0x21, 0x00


	//----- nvinfo : EIATTR_SPARSE_MMA_MASK
	.align		4
.L_115:
        /*0088*/ 	.byte	0x03, 0x50
        /*008a*/ 	.short	0x0000


	//----- nvinfo : EIATTR_MAXREG_COUNT
	.align		4
        /*008c*/ 	.byte	0x03, 0x1b
        /*008e*/ 	.short	0x00ff


	//----- nvinfo : EIATTR_MERCURY_ISA_VERSION
	.align		4
        /*0090*/ 	.byte	0x03, 0x5f
        /*0092*/ 	.short	0x0101


	//----- nvinfo : EIATTR_VRC_CTA_INIT_COUNT
	.align		4
        /*0094*/ 	.byte	0x02, 0x4a
	.zero		1
	.zero		1


	//----- nvinfo : EIATTR_EXIT_INSTR_OFFSETS
	.align		4
        /*0098*/ 	.byte	0x04, 0x1c
        /*009a*/ 	.short	(.L_117 - .L_116)


	//   ....[0]....
.L_116:
        /*009c*/ 	.word	0x000000d0


	//   ....[1]....
        /*00a0*/ 	.word	0x00000a50


	//   ....[2]....
        /*00a4*/ 	.word	0x00000ad0


	//----- nvinfo : EIATTR_CRS_STACK_SIZE
	.align		4
.L_117:
        /*00a8*/ 	.byte	0x04, 0x1e
        /*00aa*/ 	.short	(.L_119 - .L_118)
.L_118:
        /*00ac*/ 	.word	0x00000000


	//----- nvinfo : EIATTR_CBANK_PARAM_SIZE
	.align		4
.L_119:
        /*00b0*/ 	.byte	0x03, 0x19
        /*00b2*/ 	.short	0x0030


	//----- nvinfo : EIATTR_PARAM_CBANK
	.align		4
        /*00b4*/ 	.byte	0x04, 0x0a
        /*00b6*/ 	.short	(.L_121 - .L_120)
	.align		4
.L_120:
        /*00b8*/ 	.word	index@(.nv.constant0._Z8scanningPiS_S_Pbiiii)
        /*00bc*/ 	.short	0x0380
        /*00be*/ 	.short	0x0030


	//----- nvinfo : EIATTR_SW_WAR
	.align		4
.L_121:
        /*00c0*/ 	.byte	0x04, 0x36
        /*00c2*/ 	.short	(.L_123 - .L_122)
.L_122:
        /*00c4*/ 	.word	0x00000008
.L_123:


//--------------------- .nv.info._Z8init_CCLPiS_ii --------------------------
	.section	.nv.info._Z8init_CCLPiS_ii,"",@"SHT_CUDA_INFO"
	.sectionflags	@""
	.align	4


	//----- nvinfo : EIATTR_CUDA_API_VERSION
	.align		4
        /*0000*/ 	.byte	0x04, 0x37
        /*0002*/ 	.short	(.L_125 - .L_124)
.L_124:
        /*0004*/ 	.word	0x00000082


	//----- nvinfo : EIATTR_KPARAM_INFO
	.align		4
.L_125:
        /*0008*/ 	.byte	0x04, 0x17
        /*000a*/ 	.short	(.L_127 - .L_126)
.L_126:
        /*000c*/ 	.word	0x00000000
        /*0010*/ 	.short	0x0003
        /*0012*/ 	.short	0x0014
        /*0014*/ 	.byte	0x00, 0xf0, 0x11, 0x00


	//----- nvinfo : EIATTR_KPARAM_INFO
	.align		4
.L_127:
        /*0018*/ 	.byte	0x04, 0x17
        /*001a*/ 	.short	(.L_129 - .L_128)
.L_128:
        /*001c*/ 	.word	0x00000000
        /*0020*/ 	.short	0x0002
        /*0022*/ 	.short	0x0010
        /*0024*/ 	.byte	0x00, 0xf0, 0x11, 0x00


	//----- nvinfo : EIATTR_KPARAM_INFO
	.align		4
.L_129:
        /*0028*/ 	.byte	0x04, 0x17
        /*002a*/ 	.short	(.L_131 - .L_130)
.L_130:
        /*002c*/ 	.word	0x00000000
        /*0030*/ 	.short	0x0001
        /*0032*/ 	.short	0x0008
        /*0034*/ 	.byte	0x00, 0xf5, 0x21, 0x00


	//----- nvinfo : EIATTR_KPARAM_INFO
	.align		4
.L_131:
        /*0038*/ 	.byte	0x04, 0x17
        /*003a*/ 	.short	(.L_133 - .L_132)
.L_132:
        /*003c*/ 	.word	0x00000000
        /*0040*/ 	.short	0x0000
        /*0042*/ 	.short	0x0000
        /*0044*/ 	.byte	0x00, 0xf5, 0x21, 0x00


	//----- nvinfo : EIATTR_SPARSE_MMA_MASK
	.align		4
.L_133:
        /*0048*/ 	.byte	0x03, 0x50
        /*004a*/ 	.short	0x0000


	//----- nvinfo : EIATTR_MAXREG_COUNT
	.align		4
        /*004c*/ 	.byte	0x03, 0x1b
        /*004e*/ 	.short	0x00ff


	//----- nvinfo : EIATTR_MERCURY_ISA_VERSION
	.align		4
        /*0050*/ 	.byte	0x03, 0x5f
        /*0052*/ 	.short	0x0101


	//----- nvinfo : EIATTR_VRC_CTA_INIT_COUNT
	.align		4
        /*0054*/ 	.byte	0x02, 0x4a
	.zero		1
	.zero		1


	//----- nvinfo : EIATTR_EXIT_INSTR_OFFSETS
	.align		4
        /*0058*/ 	.byte	0x04, 0x1c
        /*005a*/ 	.short	(.L_135 - .L_134)


	//   ....[0]....
.L_134:
        /*005c*/ 	.word	0x000000c0


	//   ....[1]....
        /*0060*/ 	.word	0x00000150


	//----- nvinfo : EIATTR_CBANK_PARAM_SIZE
	.align		4
.L_135:
        /*0064*/ 	.byte	0x03, 0x19
        /*0066*/ 	.short	0x0018


	//----- nvinfo : EIATTR_PARAM_CBANK
	.align		4
        /*0068*/ 	.byte	0x04, 0x0a
        /*006a*/ 	.short	(.L_137 - .L_136)
	.align		4
.L_136:
        /*006c*/ 	.word	index@(.nv.constant0._Z8init_CCLPiS_ii)
        /*0070*/ 	.short	0x0380
        /*0072*/ 	.short	0x0018


	//----- nvinfo : EIATTR_SW_WAR
	.align		4
.L_137:
        /*0074*/ 	.byte	0x04, 0x36
        /*0076*/ 	.short	(.L_139 - .L_138)
.L_138:
        /*0078*/ 	.word	0x00000008
.L_139:


//--------------------- .nv.callgraph             --------------------------
	.section	.nv.callgraph,"",@"SHT_CUDA_CALLGRAPH"
	.align	4
	.sectionentsize	8
	.align		4
        /*0000*/ 	.word	0x00000000
	.align		4
        /*0004*/ 	.word	0xffffffff
	.align		4
        /*0008*/ 	.word	0x00000000
	.align		4
        /*000c*/ 	.word	0xfffffffe
	.align		4
        /*0010*/ 	.word	0x00000000
	.align		4
        /*0014*/ 	.word	0xfffffffd
	.align		4
        /*0018*/ 	.word	0x00000000
	.align		4
        /*001c*/ 	.word	0xfffffffc


//--------------------- .text._Z8labelingPiS_S_iii --------------------------
	.section	.text._Z8labelingPiS_S_iii,"ax",@progbits
	.align	128
        .global         _Z8labelingPiS_S_iii
        .type           _Z8labelingPiS_S_iii,@function
        .size           _Z8labelingPiS_S_iii,(.L_x_31 - _Z8labelingPiS_S_iii)
        .other          _Z8labelingPiS_S_iii,@"STO_CUDA_ENTRY STV_DEFAULT"
_Z8labelingPiS_S_iii:
.text._Z8labelingPiS_S_iii:
[----:B------:R-:W-:Y:S01]  /*0000*/  LDC R1, c[0x0][0x37c] ;  /* 0x0000df00ff017b82 */ /* 0x000fe20000000800 */
[----:B------:R-:W0:Y:S07]  /*0010*/  S2R R2, SR_TID.Y ;  /* 0x0000000000027919 */ /* 0x000e2e0000002200 */
[----:B------:R-:W1:Y:S01]  /*0020*/  LDC R0, c[0x0][0x360] ;  /* 0x0000d800ff007b82 */ /* 0x000e620000000800 */
[----:B------:R-:W2:Y:S01]  /*0030*/  LDCU.64 UR6, c[0x0][0x398] ;  /* 0x00007300ff0677ac */ /* 0x000ea20008000a00 */
[----:B------:R-:W1:Y:S06]  /*0040*/  S2R R3, SR_TID.X ;  /* 0x0000000000037919 */ /* 0x000e6c0000002100 */
[----:B------:R-:W0:Y:S08]  /*0050*/  S2UR UR5, SR_CTAID.Y ;  /* 0x00000000000579c3 */ /* 0x000e300000002600 */
[----:B------:R-:W0:Y:S08]  /*0060*/  LDC R5, c[0x0][0x364] ;  /* 0x0000d900ff057b82 */ /* 0x000e300000000800 */
[----:B------:R-:W1:Y:S01]  /*0070*/  S2UR UR4, SR_CTAID.X ;  /* 0x00000000000479c3 */ /* 0x000e620000002500 */
[----:B0-----:R-:W-:-:S05]  /*0080*/  IMAD R5, R5, UR5, R2 ;  /* 0x0000000505057c24 */ /* 0x001fca000f8e0202 */
[----:B--2---:R-:W-:Y:S01]  /*0090*/  ISETP.GE.AND P0, PT, R5, UR7, PT ;  /* 0x0000000705007c0c */ /* 0x004fe2000bf06270 */
[----:B-1----:R-:W-:-:S05]  /*00a0*/  IMAD R0, R0, UR4, R3 ;  /* 0x0000000400007c24 */ /* 0x002fca000f8e0203 */
[----:B------:R-:W-:-:S13]  /*00b0*/  ISETP.GE.OR P0, PT, R0, UR6, P0 ;  /* 0x0000000600007c0c */ /* 0x000fda0008706670 */
[----:B------:R-:W-:Y:S05]  /*00c0*/  @P0 EXIT ;  /* 0x000000000000094d */ /* 0x000fea0003800000 */
[----:B------:R-:W0:Y:S01]  /*00d0*/  LDC.64 R2, c[0x0][0x388] ;  /* 0x0000e200ff027b82 */ /* 0x000e220000000a00 */
[----:B------:R-:W1:Y:S01]  /*00e0*/  LDCU.64 UR4, c[0x0][0x358] ;  /* 0x00006b00ff0477ac */ /* 0x000e620008000a00 */
[----:B------:R-:W-:-:S06]  /*00f0*/  IMAD R5, R5, UR6, R0 ;  /* 0x0000000605057c24 */ /* 0x000fcc000f8e0200 */
[----:B------:R-:W2:Y:S01]  /*0100*/  LDC.64 R6, c[0x0][0x390] ;  /* 0x0000e400ff067b82 */ /* 0x000ea20000000a00 */
[----:B0-----:R-:W-:-:S05]  /*0110*/  IMAD.WIDE R2, R5, 0x4, R2 ;  /* 0x0000000405027825 */ /* 0x001fca00078e0202 */
[----:B-1----:R-:W2:Y:S02]  /*0120*/  LDG.E R5, desc[UR4][R2.64] ;  /* 0x0000000402057981 */ /* 0x002ea4000c1e1900 */
[----:B--2---:R-:W-:-:S06]  /*0130*/  IMAD.WIDE R4, R5, 0x4, R6 ;  /* 0x0000000405047825 */ /* 0x004fcc00078e0206 */
[----:B------:R-:W2:Y:S02]  /*0140*/  LDG.E R5, desc[UR4][R4.64] ;  /* 0x0000000404057981 */ /* 0x000ea4000c1e1900 */
[----:B--2---:R-:W-:-:S06]  /*0150*/  IMAD.WIDE R6, R5, 0x4, R6 ;  /* 0x0000000405067825 */ /* 0x004fcc00078e0206 */
[----:B------:R-:W2:Y:S04]  /*0160*/  LDG.E R7, desc[UR4][R6.64] ;  /* 0x0000000406077981 */ /* 0x000ea8000c1e1900 */
[----:B--2---:R-:W-:Y:S01]  /*0170*/  STG.E desc[UR4][R2.64], R7 ;  /* 0x0000000702007986 */ /* 0x004fe2000c101904 */
[----:B------:R-:W-:Y:S05]  /*0180*/  EXIT ;  /* 0x000000000000794d */ /* 0x000fea0003800000 */
.L_x_0:
[----:B------:R-:W-:-:S00]  /*0190*/  BRA `(.L_x_0) ;  /* 0xfffffffc00fc7947 */ /* 0x000fc0000383ffff */
[----:B------:R-:W-:-:S00]  /*01a0*/  NOP ;  /* 0x0000000000007918 */ /* 0x000fc00000000000 */
        /* <DEDUP_REMOVED lines=13> */
.L_x_31:


//--------------------- .text._Z8analysisPiS_S_iii --------------------------
	.section	.text._Z8analysisPiS_S_iii,"ax",@progbits
	.align	128
        .global         _Z8analysisPiS_S_iii
        .type           _Z8analysisPiS_S_iii,@function
        .size           _Z8analysisPiS_S_iii,(.L_x_32 - _Z8analysisPiS_S_iii)
        .other          _Z8analysisPiS_S_iii,@"STO_CUDA_ENTRY STV_DEFAULT"
_Z8analysisPiS_S_iii:
.text._Z8analysisPiS_S_iii:
        /* <DEDUP_REMOVED lines=15> */
[----:B------:R-:W-:-:S04]  /*00f0*/  IMAD R7, R5, UR6, R0 ;  /* 0x0000000605077c24 */ /* 0x000fc8000f8e0200 */
[----:B0-----:R-:W-:-:S06]  /*0100*/  IMAD.WIDE R2, R7, 0x4, R2 ;  /* 0x0000000407027825 */ /* 0x001fcc00078e0202 */
[----:B-1----:R-:W2:Y:S02]  /*0110*/  LDG.E R2, desc[UR4][R2.64] ;  /* 0x0000000402027981 */ /* 0x002ea4000c1e1900 */
[----:B--2---:R-:W-:-:S13]  /*0120*/  ISETP.NE.AND P0, PT, R2, R7, PT ;  /* 0x000000070200720c */ /* 0x004fda0003f05270 */
[----:B------:R-:W-:Y:S05]  /*0130*/  @P0 EXIT ;  /* 0x000000000000094d */ /* 0x000fea0003800000 */
[----:B------:R-:W0:Y:S01]  /*0140*/  LDC.64 R4, c[0x0][0x390] ;  /* 0x0000e400ff047b82 */ /* 0x000e220000000a00 */
[----:B------:R-:W-:Y:S01]  /*0150*/  BSSY.RECONVERGENT B0, `(.L_x_1) ;  /* 0x0000008000007945 */ /* 0x000fe20003800200 */
[----:B------:R-:W-:-:S07]  /*0160*/  MOV R9, R7 ;  /* 0x0000000700097202 */ /* 0x000fce0000000f00 */
.L_x_2:
[----:B0-----:R-:W-:-:S06]  /*0170*/  IMAD.WIDE R2, R9, 0x4, R4 ;  /* 0x0000000409027825 */ /* 0x001fcc00078e0204 */
[----:B------:R-:W2:Y:S01]  /*0180*/  LDG.E R2, desc[UR4][R2.64] ;  /* 0x0000000402027981 */ /* 0x000ea2000c1e1900 */
[----:B------:R-:W-:Y:S02]  /*0190*/  MOV R11, R9 ;  /* 0x00000009000b7202 */ /* 0x000fe40000000f00 */
[-C--:B--2---:R-:W-:Y:S02]  /*01a0*/  ISETP.NE.AND P0, PT, R9, R2.reuse, PT ;  /* 0x000000020900720c */ /* 0x084fe40003f05270 */
[----:B------:R-:W-:-:S11]  /*01b0*/  MOV R9, R2 ;  /* 0x0000000200097202 */ /* 0x000fd60000000f00 */
[----:B------:R-:W-:Y:S05]  /*01c0*/  @P0 BRA `(.L_x_2) ;  /* 0xfffffffc00e80947 */ /* 0x000fea000383ffff */
[----:B------:R-:W-:Y:S05]  /*01d0*/  BSYNC.RECONVERGENT B0 ;  /* 0x0000000000007941 */ /* 0x000fea0003800200 */
.L_x_1:
[----:B------:R-:W-:-:S05]  /*01e0*/  IMAD.WIDE R2, R7, 0x4, R4 ;  /* 0x0000000407027825 */ /* 0x000fca00078e0204 */
[----:B------:R-:W-:Y:S01]  /*01f0*/  STG.E desc[UR4][R2.64], R11 ;  /* 0x0000000b02007986 */ /* 0x000fe2000c101904 */
[----:B------:R-:W-:Y:S05]  /*0200*/  EXIT ;  /* 0x000000000000794d */ /* 0x000fea0003800000 */
.L_x_3:
        /* <DEDUP_REMOVED lines=15> */
.L_x_32:


//--------------------- .text._Z9scanning8PiS_S_Pbiiii --------------------------
	.section	.text._Z9scanning8PiS_S_Pbiiii,"ax",@progbits
	.align	128
        .global         _Z9scanning8PiS_S_Pbiiii
        .type           _Z9scanning8PiS_S_Pbiiii,@function
        .size           _Z9scanning8PiS_S_Pbiiii,(.L_x_33 - _Z9scanning8PiS_S_Pbiiii)
        .other          _Z9scanning8PiS_S_Pbiiii,@"STO_CUDA_ENTRY STV_DEFAULT"
_Z9scanning8PiS_S_Pbiiii:
.text._Z9scanning8PiS_S_Pbiiii:
[----:B------:R-:W-:Y:S01]  /*0000*/  LDC R1, c[0x0][0x37c] ;  /* 0x0000df00ff017b82 */ /* 0x000fe20000000800 */
[----:B------:R-:W0:Y:S01]  /*0010*/  S2R R5, SR_TID.Y ;  /* 0x0000000000057919 */ /* 0x000e220000002200 */
[----:B------:R-:W1:Y:S06]  /*0020*/  LDCU UR5, c[0x0][0x360] ;  /* 0x00006c00ff0577ac */ /* 0x000e6c0008000800 */
[----:B------:R-:W0:Y:S01]  /*0030*/  S2UR UR6, SR_CTAID.Y ;  /* 0x00000000000679c3 */ /* 0x000e220000002600 */
[----:B------:R-:W1:Y:S01]  /*0040*/  S2R R3, SR_TID.X ;  /* 0x0000000000037919 */ /* 0x000e620000002100 */
[----:B------:R-:W2:Y:S06]  /*0050*/  LDCU UR7, c[0x0][0x3a0] ;  /* 0x00007400ff0777ac */ /* 0x000eac0008000800 */
[----:B------:R-:W0:Y:S08]  /*0060*/  LDC R0, c[0x0][0x364] ;  /* 0x0000d900ff007b82 */ /* 0x000e300000000800 */
[----:B------:R-:W3:Y:S08]  /*0070*/  S2UR UR4, SR_CTAID.X ;  /* 0x00000000000479c3 */ /* 0x000ef00000002500 */
[----:B------:R-:W3:Y:S01]  /*0080*/  LDC R7, c[0x0][0x370] ;  /* 0x0000dc00ff077b82 */ /* 0x000ee20000000800 */
[----:B0-----:R-:W-:-:S04]  /*0090*/  IMAD R0, R0, UR6, R5 ;  /* 0x0000000600007c24 */ /* 0x001fc8000f8e0205 */
[----:B---3--:R-:W-:-:S04]  /*00a0*/  IMAD R0, R0, R7, UR4 ;  /* 0x0000000400007e24 */ /* 0x008fc8000f8e0207 */
[----:B-1----:R-:W-:-:S05]  /*00b0*/  IMAD R14, R0, UR5, R3 ;  /* 0x00000005000e7c24 */ /* 0x002fca000f8e0203 */
[----:B--2---:R-:W-:-:S13]  /*00c0*/  ISETP.GE.AND P0, PT, R14, UR7, PT ;  /* 0x000000070e007c0c */ /* 0x004fda000bf06270 */
[----:B------:R-:W-:Y:S05]  /*00d0*/  @P0 EXIT ;  /* 0x000000000000094d */ /* 0x000fea0003800000 */
[----:B------:R-:W0:Y:S01]  /*00e0*/  LDC.64 R6, c[0x0][0x380] ;  /* 0x0000e000ff067b82 */ /* 0x000e220000000a00 */
[----:B------:R-:W1:Y:S07]  /*00f0*/  LDCU.64 UR4, c[0x0][0x358] ;  /* 0x00006b00ff0477ac */ /* 0x000e6e0008000a00 */
[----:B------:R-:W2:Y:S01]  /*0100*/  LDC R13, c[0x0][0x3a4] ;  /* 0x0000e900ff0d7b82 */ /* 0x000ea20000000800 */
[----:B0-----:R-:W-:-:S05]  /*0110*/  IMAD.WIDE R4, R14, 0x4, R6 ;  /* 0x000000040e047825 */ /* 0x001fca00078e0206 */
[----:B-1----:R0:W5:Y:S01]  /*0120*/  LDG.E R15, desc[UR4][R4.64] ;  /* 0x00000004040f7981 */ /* 0x002162000c1e1900 */
[C---:B------:R-:W-:Y:S01]  /*0130*/  ISETP.GE.AND P1, PT, R14.reuse, RZ, PT ;  /* 0x000000ff0e00720c */ /* 0x040fe20003f26270 */
[----:B------:R-:W1:Y:S01]  /*0140*/  LDCU UR6, c[0x0][0x3a0] ;  /* 0x00007400ff0677ac */ /* 0x000e620008000800 */
[-C--:B--2---:R-:W-:Y:S01]  /*0150*/  IABS R9, R13.reuse ;  /* 0x0000000d00097213 */ /* 0x084fe20000000000 */
[C---:B------:R-:W-:Y:S01]  /*0160*/  IMAD.IADD R12, R14.reuse, 0x1, R13 ;  /* 0x000000010e0c7824 */ /* 0x040fe200078e020d */
[-C--:B------:R-:W-:Y:S01]  /*0170*/  ISETP.GE.AND P2, PT, R14, R13.reuse, PT ;  /* 0x0000000d0e00720c */ /* 0x080fe20003f46270 */
[----:B------:R-:W-:Y:S01]  /*0180*/  BSSY.RECONVERGENT B0, `(.L_x_4) ;  /* 0x0000035000007945 */ /* 0x000fe20003800200 */
[----:B------:R-:W2:Y:S01]  /*0190*/  I2F.RP R0, R9 ;  /* 0x0000000900007306 */ /* 0x000ea20000209400 */
[----:B------:R-:W-:-:S07]  /*01a0*/  LOP3.LUT R17, RZ, R13, RZ, 0x33, !PT ;  /* 0x0000000dff117212 */ /* 0x000fce00078e33ff */
[----:B--2---:R-:W2:Y:S02]  /*01b0*/  MUFU.RCP R0, R0 ;  /* 0x0000000000007308 */ /* 0x004ea40000001000 */
[----:B--2---:R-:W-:-:S06]  /*01c0*/  VIADD R2, R0, 0xffffffe ;  /* 0x0ffffffe00027836 */ /* 0x004fcc0000000000 */
[----:B------:R2:W3:Y:S02]  /*01d0*/  F2I.FTZ.U32.TRUNC.NTZ R3, R2 ;  /* 0x0000000200037305 */ /* 0x0004e4000021f000 */
[----:B--2---:R-:W-:Y:S02]  /*01e0*/  IMAD.MOV.U32 R2, RZ, RZ, RZ ;  /* 0x000000ffff027224 */ /* 0x004fe400078e00ff */
[----:B---3--:R-:W-:-:S04]  /*01f0*/  IMAD.MOV R8, RZ, RZ, -R3 ;  /* 0x000000ffff087224 */ /* 0x008fc800078e0a03 */
[----:B------:R-:W-:Y:S01]  /*0200*/  IMAD R11, R8, R9, RZ ;  /* 0x00000009080b7224 */ /* 0x000fe200078e02ff */
[----:B------:R-:W-:-:S03]  /*0210*/  IABS R8, R14 ;  /* 0x0000000e00087213 */ /* 0x000fc60000000000 */
[----:B------:R-:W-:-:S06]  /*0220*/  IMAD.HI.U32 R3, R3, R11, R2 ;  /* 0x0000000b03037227 */ /* 0x000fcc00078e0002 */
[----:B------:R-:W-:-:S04]  /*0230*/  IMAD.HI.U32 R3, R3, R8, RZ ;  /* 0x0000000803037227 */ /* 0x000fc800078e00ff */
[----:B------:R-:W-:-:S04]  /*0240*/  IMAD.MOV R3, RZ, RZ, -R3 ;  /* 0x000000ffff037224 */ /* 0x000fc800078e0a03 */
[C---:B------:R-:W-:Y:S02]  /*0250*/  IMAD R0, R9.reuse, R3, R8 ;  /* 0x0000000309007224 */ /* 0x040fe400078e0208 */
[----:B------:R-:W2:Y:S03]  /*0260*/  LDC.64 R2, c[0x0][0x388] ;  /* 0x0000e200ff027b82 */ /* 0x000ea60000000a00 */
[----:B------:R-:W-:-:S13]  /*0270*/  ISETP.GT.U32.AND P0, PT, R9, R0, PT ;  /* 0x000000000900720c */ /* 0x000fda0003f04070 */
[----:B------:R-:W-:-:S05]  /*0280*/  @!P0 IMAD.IADD R0, R0, 0x1, -R9 ;  /* 0x0000000100008824 */ /* 0x000fca00078e0a09 */
[----:B------:R-:W-:-:S13]  /*0290*/  ISETP.GT.U32.AND P0, PT, R9, R0, PT ;  /* 0x000000000900720c */ /* 0x000fda0003f04070 */
[----:B------:R-:W-:Y:S01]  /*02a0*/  @!P0 IMAD.IADD R0, R0, 0x1, -R9 ;  /* 0x0000000100008824 */ /* 0x000fe200078e0a09 */
[----:B------:R-:W-:-:S03]  /*02b0*/  ISETP.NE.AND P0, PT, R13, RZ, PT ;  /* 0x000000ff0d00720c */ /* 0x000fc60003f05270 */
[----:B------:R-:W-:-:S05]  /*02c0*/  @!P1 IMAD.MOV R0, RZ, RZ, -R0 ;  /* 0x000000ffff009224 */ /* 0x000fca00078e0a00 */
[----:B------:R-:W-:Y:S01]  /*02d0*/  SEL R16, R17, R0, !P0 ;  /* 0x0000000011107207 */ /* 0x000fe20004000000 */
[----:B-1----:R-:W-:Y:S01]  /*02e0*/  IMAD.U32 R0, RZ, RZ, UR6 ;  /* 0x00000006ff007e24 */ /* 0x002fe2000f8e00ff */
[----:B------:R-:W-:Y:S02]  /*02f0*/  ISETP.GE.AND P0, PT, R12, UR7, PT ;  /* 0x000000070c007c0c */ /* 0x000fe4000bf06270 */
[----:B------:R-:W-:Y:S01]  /*0300*/  ISETP.NE.AND P1, PT, R16, RZ, PT ;  /* 0x000000ff1000720c */ /* 0x000fe20003f25270 */
[----:B0-2---:R-:W-:-:S12]  /*0310*/  @!P2 BRA `(.L_x_5) ;  /* 0x00000000006ca947 */ /* 0x005fd80003800000 */
[----:B------:R-:W-:Y:S01]  /*0320*/  IMAD.IADD R9, R14, 0x1, -R13 ;  /* 0x000000010e097824 */ /* 0x000fe200078e0a0d */
[----:B-----5:R-:W-:Y:S01]  /*0330*/  SHF.R.U32.HI R19, RZ, 0x8, R15 ;  /* 0x00000008ff137819 */ /* 0x020fe2000001160f */
[----:B------:R-:W0:Y:S02]  /*0340*/  LDCU UR6, c[0x0][0x3ac] ;  /* 0x00007580ff0677ac */ /* 0x000e240008000800 */
[----:B------:R-:W-:-:S06]  /*0350*/  IMAD.WIDE R10, R9, 0x4, R6 ;  /* 0x00000004090a7825 */ /* 0x000fcc00078e0206 */
[----:B------:R-:W2:Y:S01]  /*0360*/  LDG.E R10, desc[UR4][R10.64] ;  /* 0x000000040a0a7981 */ /* 0x000ea2000c1e1900 */
[----:B------:R-:W-:Y:S02]  /*0370*/  SHF.R.U32.HI R8, RZ, 0x10, R15 ;  /* 0x00000010ff087819 */ /* 0x000fe4000001160f */
[----:B------:R-:W-:Y:S02]  /*0380*/  LOP3.LUT R20, R19, 0xff, RZ, 0xc0, !PT ;  /* 0x000000ff13147812 */ /* 0x000fe400078ec0ff */
[----:B------:R-:W-:Y:S02]  /*0390*/  LOP3.LUT R22, R15, 0xff, RZ, 0xc0, !PT ;  /* 0x000000ff0f167812 */ /* 0x000fe400078ec0ff */
[----:B------:R-:W-:Y:S02]  /*03a0*/  LOP3.LUT R8, R8, 0xff, RZ, 0xc0, !PT ;  /* 0x000000ff08087812 */ /* 0x000fe400078ec0ff */
[--C-:B--2---:R-:W-:Y:S02]  /*03b0*/  SHF.R.U32.HI R18, RZ, 0x10, R10.reuse ;  /* 0x00000010ff127819 */ /* 0x104fe4000001160a */
[----:B------:R-:W-:-:S02]  /*03c0*/  SHF.R.U32.HI R21, RZ, 0x8, R10 ;  /* 0x00000008ff157819 */ /* 0x000fc4000001160a */
[----:B------:R-:W-:Y:S02]  /*03d0*/  LOP3.LUT R23, R10, 0xff, RZ, 0xc0, !PT ;  /* 0x000000ff0a177812 */ /* 0x000fe400078ec0ff */
[----:B------:R-:W-:Y:S02]  /*03e0*/  LOP3.LUT R19, R18, 0xff, RZ, 0xc0, !PT ;  /* 0x000000ff12137812 */ /* 0x000fe400078ec0ff */
[----:B------:R-:W-:Y:S01]  /*03f0*/  LOP3.LUT R21, R21, 0xff, RZ, 0xc0, !PT ;  /* 0x000000ff15157812 */ /* 0x000fe200078ec0ff */
[----:B------:R-:W-:Y:S02]  /*0400*/  IMAD.IADD R22, R22, 0x1, -R23 ;  /* 0x0000000116167824 */ /* 0x000fe400078e0a17 */
[----:B------:R-:W-:Y:S02]  /*0410*/  IMAD.IADD R8, R8, 0x1, -R19 ;  /* 0x0000000108087824 */ /* 0x000fe400078e0a13 */
[----:B------:R-:W-:Y:S01]  /*0420*/  IMAD.IADD R20, R20, 0x1, -R21 ;  /* 0x0000000114147824 */ /* 0x000fe200078e0a15 */
[----:B------:R-:W-:-:S02]  /*0430*/  IABS R10, R22 ;  /* 0x00000016000a7213 */ /* 0x000fc40000000000 */
[----:B------:R-:W-:Y:S02]  /*0440*/  IABS R8, R8 ;  /* 0x0000000800087213 */ /* 0x000fe40000000000 */
[----:B------:R-:W-:-:S04]  /*0450*/  IABS R11, R20 ;  /* 0x00000014000b7213 */ /* 0x000fc80000000000 */
[----:B------:R-:W-:-:S04]  /*0460*/  IADD3 R8, PT, PT, R8, R11, R10 ;  /* 0x0000000b08087210 */ /* 0x000fc80007ffe00a */
[----:B0-----:R-:W-:-:S13]  /*0470*/  ISETP.GT.AND P2, PT, R8, UR6, PT ;  /* 0x0000000608007c0c */ /* 0x001fda000bf44270 */
[----:B------:R-:W-:Y:S05]  /*0480*/  @P2 BRA `(.L_x_5) ;  /* 0x0000000000102947 */ /* 0x000fea0003800000 */
[----:B------:R-:W0:Y:S02]  /*0490*/  LDC.64 R10, c[0x0][0x388] ;  /* 0x0000e200ff0a7b82 */ /* 0x000e240000000a00 */
[----:B0-----:R-:W-:-:S06]  /*04a0*/  IMAD.WIDE R8, R9, 0x4, R10 ;  /* 0x0000000409087825 */ /* 0x001fcc00078e020a */
[----:B------:R-:W2:Y:S02]  /*04b0*/  LDG.E R8, desc[UR4][R8.64] ;  /* 0x0000000408087981 */ /* 0x000ea4000c1e1900 */
[----:B--2---:R-:W-:-:S07]  /*04c0*/  VIMNMX R0, PT, PT, R8, UR7, PT ;  /* 0x0000000708007c48 */ /* 0x004fce000bfe0100 */
.L_x_5:
[----:B------:R-:W-:Y:S05]  /*04d0*/  BSYNC.RECONVERGENT B0 ;  /* 0x0000000000007941 */ /* 0x000fea0003800200 */
.L_x_4:
[----:B------:R-:W-:Y:S04]  /*04e0*/  BSSY.RECONVERGENT B0, `(.L_x_6) ;  /* 0x000001d000007945 */ /* 0x000fe80003800200 */
[----:B------:R-:W-:Y:S05]  /*04f0*/  @P0 BRA `(.L_x_7) ;  /* 0x00000000006c0947 */ /* 0x000fea0003800000 */
[----:B------:R-:W-:Y:S01]  /*0500*/  IMAD.WIDE R8, R13, 0x4, R4 ;  /* 0x000000040d087825 */ /* 0x000fe200078e0204 */
[--C-:B-----5:R-:W-:Y:S01]  /*0510*/  SHF.R.U32.HI R10, RZ, 0x10, R15.reuse ;  /* 0x00000010ff0a7819 */ /* 0x120fe2000001160f */
[----:B------:R-:W0:Y:S04]  /*0520*/  LDCU UR6, c[0x0][0x3ac] ;  /* 0x00007580ff0677ac */ /* 0x000e280008000800 */
[----:B------:R-:W2:Y:S01]  /*0530*/  LDG.E R8, desc[UR4][R8.64] ;  /* 0x0000000408087981 */ /* 0x000ea2000c1e1900 */
[----:B------:R-:W-:Y:S02]  /*0540*/  LOP3.LUT R19, R10, 0xff, RZ, 0xc0, !PT ;  /* 0x000000ff0a137812 */ /* 0x000fe400078ec0ff */
[----:B------:R-:W-:Y:S02]  /*0550*/  LOP3.LUT R21, R15, 0xff, RZ, 0xc0, !PT ;  /* 0x000000ff0f157812 */ /* 0x000fe400078ec0ff */
[----:B------:R-:W-:-:S04]  /*0560*/  SHF.R.U32.HI R20, RZ, 0x8, R15 ;  /* 0x00000008ff147819 */ /* 0x000fc8000001160f */
[----:B------:R-:W-:Y:S02]  /*0570*/  LOP3.LUT R20, R20, 0xff, RZ, 0xc0, !PT ;  /* 0x000000ff14147812 */ /* 0x000fe400078ec0ff */
[--C-:B--2---:R-:W-:Y:S02]  /*0580*/  SHF.R.U32.HI R10, RZ, 0x10, R8.reuse ;  /* 0x00000010ff0a7819 */ /* 0x104fe40000011608 */
[----:B------:R-:W-:Y:S02]  /*0590*/  LOP3.LUT R18, R8, 0xff, RZ, 0xc0, !PT ;  /* 0x000000ff08127812 */ /* 0x000fe400078ec0ff */
[----:B------:R-:W-:Y:S02]  /*05a0*/  SHF.R.U32.HI R11, RZ, 0x8, R8 ;  /* 0x00000008ff0b7819 */ /* 0x000fe40000011608 */
[----:B------:R-:W-:Y:S01]  /*05b0*/  LOP3.LUT R10, R10, 0xff, RZ, 0xc0, !PT ;  /* 0x000000ff0a0a7812 */ /* 0x000fe200078ec0ff */
[----:B------:R-:W-:Y:S01]  /*05c0*/  IMAD.IADD R18, R21, 0x1, -R18 ;  /* 0x0000000115127824 */ /* 0x000fe200078e0a12 */
[----:B------:R-:W-:-:S03]  /*05d0*/  LOP3.LUT R11, R11, 0xff, RZ, 0xc0, !PT ;  /* 0x000000ff0b0b7812 */ /* 0x000fc600078ec0ff */
[----:B------:R-:W-:Y:S01]  /*05e0*/  IMAD.IADD R10, R19, 0x1, -R10 ;  /* 0x00000001130a7824 */ /* 0x000fe200078e0a0a */
[----:B------:R-:W-:Y:S01]  /*05f0*/  IABS R18, R18 ;  /* 0x0000001200127213 */ /* 0x000fe20000000000 */
[----:B------:R-:W-:-:S03]  /*0600*/  IMAD.IADD R11, R20, 0x1, -R11 ;  /* 0x00000001140b7824 */ /* 0x000fc600078e0a0b */
[----:B------:R-:W-:Y:S01]  /*0610*/  IABS R8, R10 ;  /* 0x0000000a00087213 */ /* 0x000fe20000000000 */
[----:B------:R-:W-:Y:S01]  /*0620*/  IMAD.MOV.U32 R10, RZ, RZ, R18 ;  /* 0x000000ffff0a7224 */ /* 0x000fe200078e0012 */
[----:B------:R-:W-:-:S04]  /*0630*/  IABS R9, R11 ;  /* 0x0000000b00097213 */ /* 0x000fc80000000000 */
[----:B------:R-:W-:-:S04]  /*0640*/  IADD3 R8, PT, PT, R8, R9, R10 ;  /* 0x0000000908087210 */ /* 0x000fc80007ffe00a */
[----:B0-----:R-:W-:-:S13]  /*0650*/  ISETP.GT.AND P0, PT, R8, UR6, PT ;  /* 0x0000000608007c0c */ /* 0x001fda000bf04270 */
[----:B------:R-:W-:Y:S05]  /*0660*/  @P0 BRA `(.L_x_7) ;  /* 0x0000000000100947 */ /* 0x000fea0003800000 */
[----:B------:R-:W0:Y:S02]  /*0670*/  LDC.64 R8, c[0x0][0x388] ;  /* 0x0000e200ff087b82 */ /* 0x000e240000000a00 */
[----:B0-----:R-:W-:-:S06]  /*0680*/  IMAD.WIDE R8, R12, 0x4, R8 ;  /* 0x000000040c087825 */ /* 0x001fcc00078e0208 */
[----:B------:R-:W2:Y:S02]  /*0690*/  LDG.E R9, desc[UR4][R8.64] ;  /* 0x0000000408097981 */ /* 0x000ea4000c1e1900 */
[----:B--2---:R-:W-:-:S07]  /*06a0*/  VIMNMX R0, PT, PT, R0, R9, PT ;  /* 0x0000000900007248 */ /* 0x004fce0003fe0100 */
.L_x_7:
[----:B------:R-:W-:Y:S05]  /*06b0*/  BSYNC.RECONVERGENT B0 ;  /* 0x0000000000007941 */ /* 0x000fea0003800200 */
.L_x_6:
[----:B------:R-:W-:Y:S01]  /*06c0*/  BSSY.RECONVERGENT B0, `(.L_x_8) ;  /* 0x0000050000007945 */ /* 0x000fe20003800200 */
[----:B------:R-:W-:-:S03]  /*06d0*/  IMAD.WIDE R8, R14, 0x4, R2 ;  /* 0x000000040e087825 */ /* 0x000fc600078e0202 */
[----:B------:R-:W-:Y:S05]  /*06e0*/  @!P1 BRA `(.L_x_9) ;  /* 0x0000000400349947 */ /* 0x000fea0003800000 */
[----:B------:R-:W2:Y:S01]  /*06f0*/  LDG.E R10, desc[UR4][R4.64+-0x4] ;  /* 0xfffffc04040a7981 */ /* 0x000ea2000c1e1900 */
[--C-:B-----5:R-:W-:Y:S01]  /*0700*/  SHF.R.U32.HI R20, RZ, 0x10, R15.reuse ;  /* 0x00000010ff147819 */ /* 0x120fe2000001160f */
[----:B------:R-:W0:Y:S01]  /*0710*/  LDC R19, c[0x0][0x3ac] ;  /* 0x0000eb00ff137b82 */ /* 0x000e220000000800 */
[----:B------:R-:W-:Y:S01]  /*0720*/  SHF.R.U32.HI R21, RZ, 0x8, R15 ;  /* 0x00000008ff157819 */ /* 0x000fe2000001160f */
[----:B------:R-:W-:Y:S01]  /*0730*/  BSSY.RECONVERGENT B1, `(.L_x_10) ;  /* 0x0000018000017945 */ /* 0x000fe20003800200 */
[----:B------:R-:W-:Y:S02]  /*0740*/  LOP3.LUT R18, R15, 0xff, RZ, 0xc0, !PT ;  /* 0x000000ff0f127812 */ /* 0x000fe400078ec0ff */
[----:B------:R-:W-:Y:S02]  /*0750*/  LOP3.LUT R20, R20, 0xff, RZ, 0xc0, !PT ;  /* 0x000000ff14147812 */ /* 0x000fe400078ec0ff */
[----:B------:R-:W-:Y:S02]  /*0760*/  LOP3.LUT R21, R21, 0xff, RZ, 0xc0, !PT ;  /* 0x000000ff15157812 */ /* 0x000fe400078ec0ff */
[----:B------:R-:W-:-:S02]  /*0770*/  ISETP.GT.AND P0, PT, R12, UR7, PT ;  /* 0x000000070c007c0c */ /* 0x000fc4000bf04270 */
[--C-:B--2---:R-:W-:Y:S02]  /*0780*/  SHF.R.U32.HI R11, RZ, 0x10, R10.reuse ;  /* 0x00000010ff0b7819 */ /* 0x104fe4000001160a */
[----:B------:R-:W-:Y:S02]  /*0790*/  SHF.R.U32.HI R22, RZ, 0x8, R10 ;  /* 0x00000008ff167819 */ /* 0x000fe4000001160a */
[----:B------:R-:W-:Y:S02]  /*07a0*/  LOP3.LUT R23, R10, 0xff, RZ, 0xc0, !PT ;  /* 0x000000ff0a177812 */ /* 0x000fe400078ec0ff */
[----:B------:R-:W-:Y:S02]  /*07b0*/  LOP3.LUT R11, R11, 0xff, RZ, 0xc0, !PT ;  /* 0x000000ff0b0b7812 */ /* 0x000fe400078ec0ff */
[----:B------:R-:W-:Y:S01]  /*07c0*/  LOP3.LUT R22, R22, 0xff, RZ, 0xc0, !PT ;  /* 0x000000ff16167812 */ /* 0x000fe200078ec0ff */
[----:B------:R-:W-:Y:S02]  /*07d0*/  IMAD.IADD R23, R18, 0x1, -R23 ;  /* 0x0000000112177824 */ /* 0x000fe400078e0a17 */
[----:B------:R-:W-:-:S02]  /*07e0*/  IMAD.IADD R11, R20, 0x1, -R11 ;  /* 0x00000001140b7824 */ /* 0x000fc400078e0a0b */
[----:B------:R-:W-:Y:S01]  /*07f0*/  IMAD.IADD R22, R21, 0x1, -R22 ;  /* 0x0000000115167824 */ /* 0x000fe200078e0a16 */
[----:B------:R-:W-:Y:S02]  /*0800*/  IABS R23, R23 ;  /* 0x0000001700177213 */ /* 0x000fe40000000000 */
[----:B------:R-:W-:Y:S02]  /*0810*/  IABS R10, R11 ;  /* 0x0000000b000a7213 */ /* 0x000fe40000000000 */
[----:B------:R-:W-:Y:S01]  /*0820*/  IABS R11, R22 ;  /* 0x00000016000b7213 */ /* 0x000fe20000000000 */
[----:B------:R-:W-:-:S05]  /*0830*/  IMAD.MOV.U32 R22, RZ, RZ, R23 ;  /* 0x000000ffff167224 */ /* 0x000fca00078e0017 */
[----:B------:R-:W-:Y:S01]  /*0840*/  IADD3 R10, PT, PT, R10, R11, R22 ;  /* 0x0000000b0a0a7210 */ /* 0x000fe20007ffe016 */
[----:B------:R-:W-:-:S03]  /*0850*/  IMAD.IADD R11, R13, 0x1, -R14 ;  /* 0x000000010d0b7824 */ /* 0x000fc600078e0a0e */
[----:B0-----:R-:W-:Y:S02]  /*0860*/  ISETP.GT.AND P1, PT, R10, R19, PT ;  /* 0x000000130a00720c */ /* 0x001fe40003f24270 */
[----:B------:R-:W-:-:S11]  /*0870*/  ISETP.GT.AND P2, PT, R11, -0x1, PT ;  /* 0xffffffff0b00780c */ /* 0x000fd60003f44270 */
[----:B------:R-:W-:Y:S05]  /*0880*/  @P1 BRA `(.L_x_11) ;  /* 0x0000000000081947 */ /* 0x000fea0003800000 */
[----:B------:R-:W2:Y:S02]  /*0890*/  LDG.E R11, desc[UR4][R8.64+-0x4] ;  /* 0xfffffc04080b7981 */ /* 0x000ea4000c1e1900 */
[----:B--2---:R-:W-:-:S07]  /*08a0*/  VIMNMX R0, PT, PT, R0, R11, PT ;  /* 0x0000000b00007248 */ /* 0x004fce0003fe0100 */
.L_x_11:
[----:B------:R-:W-:Y:S05]  /*08b0*/  BSYNC.RECONVERGENT B1 ;  /* 0x0000000000017941 */ /* 0x000fea0003800200 */
.L_x_10:
[----:B------:R-:W-:Y:S04]  /*08c0*/  BSSY.RECONVERGENT B1, `(.L_x_12) ;  /* 0x000001a000017945 */ /* 0x000fe80003800200 */
[----:B------:R-:W-:Y:S05]  /*08d0*/  @P2 BRA `(.L_x_13) ;  /* 0x0000000000602947 */ /* 0x000fea0003800000 */
[----:B------:R-:W-:-:S03]  /*08e0*/  IMAD.WIDE R10, R13, 0x4, RZ ;  /* 0x000000040d0a7825 */ /* 0x000fc600078e02ff */
[----:B------:R-:W-:Y:S02]  /*08f0*/  LOP3.LUT R23, R10, 0xfffffffc, RZ, 0x3c, !PT ;  /* 0xfffffffc0a177812 */ /* 0x000fe400078e3cff */
[----:B------:R-:W-:Y:S02]  /*0900*/  LOP3.LUT R11, RZ, R11, RZ, 0x33, !PT ;  /* 0x0000000bff0b7212 */ /* 0x000fe400078e33ff */
[----:B------:R-:W-:-:S05]  /*0910*/  IADD3 R10, P1, PT, R4, R23, RZ ;  /* 0x00000017040a7210 */ /* 0x000fca0007f3e0ff */
[----:B------:R-:W-:-:S05]  /*0920*/  IMAD.X R11, R5, 0x1, R11, P1 ;  /* 0x00000001050b7824 */ /* 0x000fca00008e060b */
[----:B------:R-:W2:Y:S02]  /*0930*/  LDG.E R10, desc[UR4][R10.64] ;  /* 0x000000040a0a7981 */ /* 0x000ea4000c1e1900 */
[--C-:B--2---:R-:W-:Y:S02]  /*0940*/  SHF.R.U32.HI R22, RZ, 0x10, R10.reuse ;  /* 0x00000010ff167819 */ /* 0x104fe4000001160a */
[----:B------:R-:W-:Y:S02]  /*0950*/  SHF.R.U32.HI R24, RZ, 0x8, R10 ;  /* 0x00000008ff187819 */ /* 0x000fe4000001160a */
[----:B------:R-:W-:Y:S02]  /*0960*/  LOP3.LUT R25, R10, 0xff, RZ, 0xc0, !PT ;  /* 0x000000ff0a197812 */ /* 0x000fe400078ec0ff */
[----:B------:R-:W-:Y:S02]  /*0970*/  LOP3.LUT R23, R22, 0xff, RZ, 0xc0, !PT ;  /* 0x000000ff16177812 */ /* 0x000fe400078ec0ff */
[----:B------:R-:W-:Y:S01]  /*0980*/  LOP3.LUT R24, R24, 0xff, RZ, 0xc0, !PT ;  /* 0x000000ff18187812 */ /* 0x000fe200078ec0ff */
[----:B------:R-:W-:-:S02]  /*0990*/  IMAD.IADD R25, R18, 0x1, -R25 ;  /* 0x0000000112197824 */ /* 0x000fc400078e0a19 */
[----:B------:R-:W-:Y:S02]  /*09a0*/  IMAD.IADD R23, R20, 0x1, -R23 ;  /* 0x0000000114177824 */ /* 0x000fe400078e0a17 */
[----:B------:R-:W-:Y:S01]  /*09b0*/  IMAD.IADD R24, R21, 0x1, -R24 ;  /* 0x0000000115187824 */ /* 0x000fe200078e0a18 */
[----:B------:R-:W-:Y:S02]  /*09c0*/  IABS R22, R25 ;  /* 0x0000001900167213 */ /* 0x000fe40000000000 */
[----:B------:R-:W-:Y:S02]  /*09d0*/  IABS R10, R23 ;  /* 0x00000017000a7213 */ /* 0x000fe40000000000 */
[----:B------:R-:W-:-:S04]  /*09e0*/  IABS R11, R24 ;  /* 0x00000018000b7213 */ /* 0x000fc80000000000 */
[----:B------:R-:W-:-:S04]  /*09f0*/  IADD3 R10, PT, PT, R10, R11, R22 ;  /* 0x0000000b0a0a7210 */ /* 0x000fc80007ffe016 */
[----:B------:R-:W-:-:S13]  /*0a00*/  ISETP.GT.AND P1, PT, R10, R19, PT ;  /* 0x000000130a00720c */ /* 0x000fda0003f24270 */
[----:B------:R-:W-:Y:S05]  /*0a10*/  @P1 BRA `(.L_x_13) ;  /* 0x0000000000101947 */ /* 0x000fea0003800000 */
[----:B------:R-:W-:-:S04]  /*0a20*/  IMAD.IADD R11, R14, 0x1, R17 ;  /* 0x000000010e0b7824 */ /* 0x000fc800078e0211 */
[----:B------:R-:W-:-:S06]  /*0a30*/  IMAD.WIDE R10, R11, 0x4, R2 ;  /* 0x000000040b0a7825 */ /* 0x000fcc00078e0202 */
[----:B------:R-:W2:Y:S02]  /*0a40*/  LDG.E R11, desc[UR4][R10.64] ;  /* 0x000000040a0b7981 */ /* 0x000ea4000c1e1900 */
[----:B--2---:R-:W-:-:S07]  /*0a50*/  VIMNMX R0, PT, PT, R0, R11, PT ;  /* 0x0000000b00007248 */ /* 0x004fce0003fe0100 */
.L_x_13:
[----:B------:R-:W-:Y:S05]  /*0a60*/  BSYNC.RECONVERGENT B1 ;  /* 0x0000000000017941 */ /* 0x000fea0003800200 */
.L_x_12:
[----:B------:R-:W-:Y:S05]  /*0a70*/  @P0 BRA `(.L_x_9) ;  /* 0x0000000000500947 */ /* 0x000fea0003800000 */
[----:B------:R-:W-:-:S06]  /*0a80*/  IMAD.WIDE R10, R13, 0x4, R4 ;  /* 0x000000040d0a7825 */ /* 0x000fcc00078e0204 */
[----:B------:R-:W2:Y:S02]  /*0a90*/  LDG.E R10, desc[UR4][R10.64+-0x4] ;  /* 0xfffffc040a0a7981 */ /* 0x000ea4000c1e1900 */
        /* <DEDUP_REMOVED lines=13> */
[----:B------:R-:W-:-:S13]  /*0b70*/  ISETP.GT.AND P0, PT, R10, R19, PT ;  /* 0x000000130a00720c */ /* 0x000fda0003f04270 */
[----:B------:R-:W-:Y:S05]  /*0b80*/  @P0 BRA `(.L_x_9) ;  /* 0x00000000000c0947 */ /* 0x000fea0003800000 */
[----:B------:R-:W-:-:S06]  /*0b90*/  IMAD.WIDE R10, R13, 0x4, R8 ;  /* 0x000000040d0a7825 */ /* 0x000fcc00078e0208 */
[----:B------:R-:W2:Y:S02]  /*0ba0*/  LDG.E R11, desc[UR4][R10.64+-0x4] ;  /* 0xfffffc040a0b7981 */ /* 0x000ea4000c1e1900 */
[----:B--2---:R-:W-:-:S07]  /*0bb0*/  VIMNMX R0, PT, PT, R0, R11, PT ;  /* 0x0000000b00007248 */ /* 0x004fce0003fe0100 */
.L_x_9:
[----:B------:R-:W-:Y:S05]  /*0bc0*/  BSYNC.RECONVERGENT B0 ;  /* 0x0000000000007941 */ /* 0x000fea0003800200 */
.L_x_8:
[----:B------:R-:W-:Y:S01]  /*0bd0*/  VIADD R16, R16, 0x1 ;  /* 0x0000000110107836 */ /* 0x000fe20000000000 */
[----:B------:R-:W-:Y:S04]  /*0be0*/  BSSY.RECONVERGENT B0, `(.L_x_14) ;  /* 0x000004e000007945 */ /* 0x000fe80003800200 */
[----:B------:R-:W-:-:S13]  /*0bf0*/  ISETP.NE.AND P0, PT, R16, R13, PT ;  /* 0x0000000d1000720c */ /* 0x000fda0003f05270 */
[----:B------:R-:W-:Y:S05]  /*0c00*/  @!P0 BRA `(.L_x_15) ;  /* 0x00000004002c8947 */ /* 0x000fea0003800000 */
[----:B------:R-:W2:Y:S01]  /*0c10*/  LDG.E R17, desc[UR4][R4.64+0x4] ;  /* 0x0000040404117981 */ /* 0x000ea2000c1e1900 */
[--C-:B-----5:R-:W-:Y:S01]  /*0c20*/  SHF.R.U32.HI R11, RZ, 0x10, R15.reuse ;  /* 0x00000010ff0b7819 */ /* 0x120fe2000001160f */
[----:B------:R-:W0:Y:S01]  /*0c30*/  LDC R10, c[0x0][0x3ac] ;  /* 0x0000eb00ff0a7b82 */ /* 0x000e220000000800 */
[----:B------:R-:W-:Y:S01]  /*0c40*/  SHF.R.U32.HI R16, RZ, 0x8, R15 ;  /* 0x00000008ff107819 */ /* 0x000fe2000001160f */
[----:B------:R-:W-:Y:S01]  /*0c50*/  VIADD R12, R12, 0x1 ;  /* 0x000000010c0c7836 */ /* 0x000fe20000000000 */
[----:B------:R-:W-:Y:S01]  /*0c60*/  LOP3.LUT R15, R15, 0xff, RZ, 0xc0, !PT ;  /* 0x000000ff0f0f7812 */ /* 0x000fe200078ec0ff */
[----:B------:R-:W-:Y:S01]  /*0c70*/  IMAD.IADD R14, R14, 0x1, -R13 ;  /* 0x000000010e0e7824 */ /* 0x000fe200078e0a0d */
[----:B------:R-:W-:Y:S01]  /*0c80*/  LOP3.LUT R11, R11, 0xff, RZ, 0xc0, !PT ;  /* 0x000000ff0b0b7812 */ /* 0x000fe200078ec0ff */
[----:B------:R-:W-:Y:S01]  /*0c90*/  BSSY.RECONVERGENT B1, `(.L_x_16) ;  /* 0x0000015000017945 */ /* 0x000fe20003800200 */
[----:B------:R-:W-:Y:S02]  /*0ca0*/  LOP3.LUT R16, R16, 0xff, RZ, 0xc0, !PT ;  /* 0x000000ff10107812 */ /* 0x000fe400078ec0ff */
[----:B------:R-:W-:-:S02]  /*0cb0*/  ISETP.GE.AND P0, PT, R12, UR7, PT ;  /* 0x000000070c007c0c */ /* 0x000fc4000bf06270 */
[----:B------:R-:W-:Y:S02]  /*0cc0*/  ISETP.GE.AND P2, PT, R14, -0x1, PT ;  /* 0xffffffff0e00780c */ /* 0x000fe40003f46270 */
        /* <DEDUP_REMOVED lines=10> */
[----:B------:R-:W-:Y:S01]  /*0d70*/  IABS R18, R19 ;  /* 0x0000001300127213 */ /* 0x000fe20000000000 */
[----:B------:R-:W-:-:S05]  /*0d80*/  IMAD.MOV.U32 R19, RZ, RZ, R20 ;  /* 0x000000ffff137224 */ /* 0x000fca00078e0014 */
[----:B------:R-:W-:-:S04]  /*0d90*/  IADD3 R17, PT, PT, R17, R18, R19 ;  /* 0x0000001211117210 */ /* 0x000fc80007ffe013 */
[----:B0-----:R-:W-:-:S13]  /*0da0*/  ISETP.GT.AND P1, PT, R17, R10, PT ;  /* 0x0000000a1100720c */ /* 0x001fda0003f24270 */
[----:B------:R-:W-:Y:S05]  /*0db0*/  @P1 BRA `(.L_x_17) ;  /* 0x0000000000081947 */ /* 0x000fea0003800000 */
[----:B------:R-:W2:Y:S02]  /*0dc0*/  LDG.E R17, desc[UR4][R8.64+0x4] ;  /* 0x0000040408117981 */ /* 0x000ea4000c1e1900 */
[----:B--2---:R-:W-:-:S07]  /*0dd0*/  VIMNMX R0, PT, PT, R0, R17, PT ;  /* 0x0000001100007248 */ /* 0x004fce0003fe0100 */
.L_x_17:
[----:B------:R-:W-:Y:S05]  /*0de0*/  BSYNC.RECONVERGENT B1 ;  /* 0x0000000000017941 */ /* 0x000fea0003800200 */
.L_x_16:
[----:B------:R-:W-:Y:S04]  /*0df0*/  BSSY.RECONVERGENT B1, `(.L_x_18) ;  /* 0x0000017000017945 */ /* 0x000fe80003800200 */
[----:B------:R-:W-:Y:S05]  /*0e00*/  @!P2 BRA `(.L_x_19) ;  /* 0x000000000054a947 */ /* 0x000fea0003800000 */
[----:B------:R-:W-:-:S04]  /*0e10*/  VIADD R17, R14, 0x1 ;  /* 0x000000010e117836 */ /* 0x000fc80000000000 */
[----:B------:R-:W-:-:S06]  /*0e20*/  IMAD.WIDE.U32 R6, R17, 0x4, R6 ;  /* 0x0000000411067825 */ /* 0x000fcc00078e0006 */
        /* <DEDUP_REMOVED lines=16> */
[----:B------:R-:W-:-:S06]  /*0f30*/  IMAD.WIDE.U32 R2, R17, 0x4, R2 ;  /* 0x0000000411027825 */ /* 0x000fcc00078e0002 */
[----:B------:R-:W2:Y:S02]  /*0f40*/  LDG.E R3, desc[UR4][R2.64] ;  /* 0x0000000402037981 */ /* 0x000ea4000c1e1900 */
[----:B--2---:R-:W-:-:S07]  /*0f50*/  VIMNMX R0, PT, PT, R0, R3, PT ;  /* 0x0000000300007248 */ /* 0x004fce0003fe0100 */
.L_x_19:
[----:B------:R-:W-:Y:S05]  /*0f60*/  BSYNC.RECONVERGENT B1 ;  /* 0x0000000000017941 */ /* 0x000fea0003800200 */
.L_x_18:
[----:B------:R-:W-:Y:S05]  /*0f70*/  @P0 BRA `(.L_x_15) ;  /* 0x0000000000500947 */ /* 0x000fea0003800000 */
[----:B------:R-:W-:-:S06]  /*0f80*/  IMAD.WIDE R4, R13, 0x4, R4 ;  /* 0x000000040d047825 */ /* 0x000fcc00078e0204 */
        /* <DEDUP_REMOVED lines=12> */
[----:B------:R-:W-:Y:S02]  /*1050*/  IMAD.MOV.U32 R3, RZ, RZ, R2 ;  /* 0x000000ffff037224 */ /* 0x000fe400078e0002 */
[----:B------:R-:W-:-:S05]  /*1060*/  IMAD.MOV.U32 R2, RZ, RZ, R5 ;  /* 0x000000ffff027224 */ /* 0x000fca00078e0005 */
[----:B------:R-:W-:-:S04]  /*1070*/  IADD3 R3, PT, PT, R3, R2, R4 ;  /* 0x0000000203037210 */ /* 0x000fc80007ffe004 */
[----:B------:R-:W-:-:S13]  /*1080*/  ISETP.GT.AND P0, PT, R3, R10, PT ;  /* 0x0000000a0300720c */ /* 0x000fda0003f04270 */
[----:B------:R-:W-:-:S06]  /*1090*/  @!P0 IMAD.WIDE R2, R13, 0x4, R8 ;  /* 0x000000040d028825 */ /* 0x000fcc00078e0208 */
[----:B------:R-:W2:Y:S02]  /*10a0*/  @!P0 LDG.E R3, desc[UR4][R2.64+0x4] ;  /* 0x0000040402038981 */ /* 0x000ea4000c1e1900 */
[----:B--2---:R-:W-:-:S07]  /*10b0*/  @!P0 VIMNMX R0, PT, PT, R0, R3, PT ;  /* 0x0000000300008248 */ /* 0x004fce0003fe0100 */
.L_x_15:
[----:B------:R-:W-:Y:S05]  /*10c0*/  BSYNC.RECONVERGENT B0 ;  /* 0x0000000000007941 */ /* 0x000fea0003800200 */
.L_x_14:
[----:B------:R-:W2:Y:S02]  /*10d0*/  LDG.E R9, desc[UR4][R8.64] ;  /* 0x0000000408097981 */ /* 0x000ea4000c1e1900 */
[----:B--2---:R-:W-:-:S13]  /*10e0*/  ISETP.GE.AND P0, PT, R0, R9, PT ;  /* 0x000000090000720c */ /* 0x004fda0003f06270 */
[----:B------:R-:W-:Y:S05]  /*10f0*/  @P0 EXIT ;  /* 0x000000000000094d */ /* 0x000fea0003800000 */
[----:B------:R-:W0:Y:S01]  /*1100*/  LDC.64 R2, c[0x0][0x390] ;  /* 0x0000e400ff027b82 */ /* 0x000e220000000a00 */
[----:B------:R-:W-:-:S07]  /*1110*/  IMAD.MOV.U32 R6, RZ, RZ, 0x1 ;  /* 0x00000001ff067424 */ /* 0x000fce00078e00ff */
[----:B------:R-:W1:Y:S01]  /*1120*/  LDC.64 R4, c[0x0][0x398] ;  /* 0x0000e600ff047b82 */ /* 0x000e620000000a00 */
[----:B0-----:R-:W-:-:S05]  /*1130*/  IMAD.WIDE R2, R9, 0x4, R2 ;  /* 0x0000000409027825 */ /* 0x001fca00078e0202 */
[----:B------:R-:W-:Y:S04]  /*1140*/  STG.E desc[UR4][R2.64], R0 ;  /* 0x0000000002007986 */ /* 0x000fe8000c101904 */
[----:B-1----:R-:W-:Y:S01]  /*1150*/  STG.E.U8 desc[UR4][R4.64], R6 ;  /* 0x0000000604007986 */ /* 0x002fe2000c101104 */
[----:B------:R-:W-:Y:S05]  /*1160*/  EXIT ;  /* 0x000000000000794d */ /* 0x000fea0003800000 */
.L_x_20:
        /* <DEDUP_REMOVED lines=9> */
.L_x_33:


//--------------------- .text._Z8scanningPiS_S_Pbiiii --------------------------
	.section	.text._Z8scanningPiS_S_Pbiiii,"ax",@progbits
	.align	128
        .global         _Z8scanningPiS_S_Pbiiii
        .type           _Z8scanningPiS_S_Pbiiii,@function
        .size           _Z8scanningPiS_S_Pbiiii,(.L_x_34 - _Z8scanningPiS_S_Pbiiii)
        .other          _Z8scanningPiS_S_Pbiiii,@"STO_CUDA_ENTRY STV_DEFAULT"
_Z8scanningPiS_S_Pbiiii:
.text._Z8scanningPiS_S_Pbiiii:
        /* <DEDUP_REMOVED lines=16> */
[----:B------:R-:W2:Y:S08]  /*0100*/  LDC.64 R12, c[0x0][0x380] ;  /* 0x0000e000ff0c7b82 */ /* 0x000eb00000000a00 */
[----:B------:R-:W3:Y:S01]  /*0110*/  LDC R9, c[0x0][0x3a4] ;  /* 0x0000e900ff097b82 */ /* 0x000ee20000000800 */
[----:B0-----:R-:W-:-:S05]  /*0120*/  IMAD.WIDE R2, R10, 0x4, R2 ;  /* 0x000000040a027825 */ /* 0x001fca00078e0202 */
[----:B-1----:R0:W5:Y:S01]  /*0130*/  LDG.E R0, desc[UR4][R2.64] ;  /* 0x0000000402007981 */ /* 0x002162000c1e1900 */
[----:B--2---:R-:W-:-:S05]  /*0140*/  IMAD.WIDE R4, R10, 0x4, R12 ;  /* 0x000000040a047825 */ /* 0x004fca00078e020c */
[----:B------:R0:W5:Y:S01]  /*0150*/  LDG.E R6, desc[UR4][R4.64] ;  /* 0x0000000404067981 */ /* 0x000162000c1e1900 */
[----:B------:R-:W-:Y:S01]  /*0160*/  IABS R16, R10 ;  /* 0x0000000a00107213 */ /* 0x000fe20000000000 */
[----:B------:R-:W1:Y:S01]  /*0170*/  LDCU UR6, c[0x0][0x3a0] ;  /* 0x00007400ff0677ac */ /* 0x000e620008000800 */
[-C--:B---3--:R-:W-:Y:S01]  /*0180*/  IABS R8, R9.reuse ;  /* 0x0000000900087213 */ /* 0x088fe20000000000 */
[----:B------:R-:W-:Y:S01]  /*0190*/  BSSY.RECONVERGENT B0, `(.L_x_21) ;  /* 0x0000038000007945 */ /* 0x000fe20003800200 */
[C---:B------:R-:W-:Y:S02]  /*01a0*/  ISETP.GE.AND P2, PT, R10.reuse, RZ, PT ;  /* 0x000000ff0a00720c */ /* 0x040fe40003f46270 */
[----:B------:R-:W2:Y:S01]  /*01b0*/  I2F.RP R7, R8 ;  /* 0x0000000800077306 */ /* 0x000ea20000209400 */
[----:B------:R-:W-:-:S07]  /*01c0*/  ISETP.GE.AND P3, PT, R10, R9, PT ;  /* 0x000000090a00720c */ /* 0x000fce0003f66270 */
[----:B--2---:R-:W2:Y:S02]  /*01d0*/  MUFU.RCP R7, R7 ;  /* 0x0000000700077308 */ /* 0x004ea40000001000 */
[----:B--2---:R-:W-:-:S06]  /*01e0*/  VIADD R14, R7, 0xffffffe ;  /* 0x0ffffffe070e7836 */ /* 0x004fcc0000000000 */
[----:B------:R2:W3:Y:S02]  /*01f0*/  F2I.FTZ.U32.TRUNC.NTZ R15, R14 ;  /* 0x0000000e000f7305 */ /* 0x0004e4000021f000 */
[----:B--2---:R-:W-:Y:S02]  /*0200*/  IMAD.MOV.U32 R14, RZ, RZ, RZ ;  /* 0x000000ffff0e7224 */ /* 0x004fe400078e00ff */
[----:B---3--:R-:W-:-:S04]  /*0210*/  IMAD.MOV R11, RZ, RZ, -R15 ;  /* 0x000000ffff0b7224 */ /* 0x008fc800078e0a0f */
[----:B------:R-:W-:-:S04]  /*0220*/  IMAD R11, R11, R8, RZ ;  /* 0x000000080b0b7224 */ /* 0x000fc800078e02ff */
[----:B------:R-:W-:-:S04]  /*0230*/  IMAD.HI.U32 R15, R15, R11, R14 ;  /* 0x0000000b0f0f7227 */ /* 0x000fc800078e000e */
[----:B------:R-:W-:-:S04]  /*0240*/  IMAD.MOV.U32 R11, RZ, RZ, R16 ;  /* 0x000000ffff0b7224 */ /* 0x000fc800078e0010 */
[----:B------:R-:W-:-:S04]  /*0250*/  IMAD.HI.U32 R15, R15, R11, RZ ;  /* 0x0000000b0f0f7227 */ /* 0x000fc800078e00ff */
[----:B------:R-:W-:-:S04]  /*0260*/  IMAD.MOV R15, RZ, RZ, -R15 ;  /* 0x000000ffff0f7224 */ /* 0x000fc800078e0a0f */
[----:B------:R-:W-:-:S05]  /*0270*/  IMAD R7, R8, R15, R11 ;  /* 0x0000000f08077224 */ /* 0x000fca00078e020b */
[----:B------:R-:W-:-:S13]  /*0280*/  ISETP.GT.U32.AND P0, PT, R8, R7, PT ;  /* 0x000000070800720c */ /* 0x000fda0003f04070 */
[----:B------:R-:W-:Y:S01]  /*0290*/  @!P0 IMAD.IADD R7, R7, 0x1, -R8 ;  /* 0x0000000107078824 */ /* 0x000fe200078e0a08 */
[----:B------:R-:W-:-:S04]  /*02a0*/  ISETP.NE.AND P0, PT, R9, RZ, PT ;  /* 0x000000ff0900720c */ /* 0x000fc80003f05270 */
[----:B------:R-:W-:-:S13]  /*02b0*/  ISETP.GT.U32.AND P1, PT, R8, R7, PT ;  /* 0x000000070800720c */ /* 0x000fda0003f24070 */
[----:B------:R-:W-:Y:S02]  /*02c0*/  @!P1 IMAD.IADD R7, R7, 0x1, -R8 ;  /* 0x0000000107079824 */ /* 0x000fe400078e0a08 */
[----:B------:R-:W-:Y:S02]  /*02d0*/  IMAD.IADD R8, R10, 0x1, R9 ;  /* 0x000000010a087824 */ /* 0x000fe400078e0209 */
[----:B------:R-:W-:Y:S01]  /*02e0*/  @!P2 IMAD.MOV R7, RZ, RZ, -R7 ;  /* 0x000000ffff07a224 */ /* 0x000fe200078e0a07 */
[----:B------:R-:W-:Y:S02]  /*02f0*/  @!P0 LOP3.LUT R7, RZ, R9, RZ, 0x33, !PT ;  /* 0x00000009ff078212 */ /* 0x000fe400078e33ff */
[----:B------:R-:W-:Y:S02]  /*0300*/  ISETP.GE.AND P2, PT, R8, UR7, PT ;  /* 0x0000000708007c0c */ /* 0x000fe4000bf46270 */
[C---:B------:R-:W-:Y:S01]  /*0310*/  ISETP.NE.AND P0, PT, R7.reuse, RZ, PT ;  /* 0x000000ff0700720c */ /* 0x040fe20003f05270 */
[----:B------:R-:W-:-:S02]  /*0320*/  VIADD R14, R7, 0x1 ;  /* 0x00000001070e7836 */ /* 0x000fc40000000000 */
[----:B-1----:R-:W-:-:S03]  /*0330*/  IMAD.U32 R7, RZ, RZ, UR6 ;  /* 0x00000006ff077e24 */ /* 0x002fc6000f8e00ff */
[----:B------:R-:W-:Y:S01]  /*0340*/  ISETP.NE.AND P1, PT, R14, R9, PT ;  /* 0x000000090e00720c */ /* 0x000fe20003f25270 */
[----:B0-----:R-:W-:-:S12]  /*0350*/  @!P3 BRA `(.L_x_22) ;  /* 0x00000000006cb947 */ /* 0x001fd80003800000 */
        /* <DEDUP_REMOVED lines=27> */
.L_x_22:
[----:B------:R-:W-:Y:S05]  /*0510*/  BSYNC.RECONVERGENT B0 ;  /* 0x0000000000007941 */ /* 0x000fea0003800200 */
.L_x_21:
[----:B------:R-:W-:Y:S04]  /*0520*/  BSSY.RECONVERGENT B0, `(.L_x_23) ;  /* 0x000001c000007945 */ /* 0x000fe80003800200 */
[----:B------:R-:W-:Y:S05]  /*0530*/  @P2 BRA `(.L_x_24) ;  /* 0x0000000000682947 */ /* 0x000fea0003800000 */
[----:B------:R-:W-:Y:S01]  /*0540*/  IMAD.WIDE R10, R9, 0x4, R4 ;  /* 0x00000004090a7825 */ /* 0x000fe200078e0204 */
[--C-:B-----5:R-:W-:Y:S01]  /*0550*/  SHF.R.U32.HI R15, RZ, 0x8, R6.reuse ;  /* 0x00000008ff0f7819 */ /* 0x120fe20000011606 */
[----:B------:R-:W0:Y:S04]  /*0560*/  LDCU UR6, c[0x0][0x3ac] ;  /* 0x00007580ff0677ac */ /* 0x000e280008000800 */
[----:B------:R-:W2:Y:S01]  /*0570*/  LDG.E R10, desc[UR4][R10.64] ;  /* 0x000000040a0a7981 */ /* 0x000ea2000c1e1900 */
[----:B------:R-:W-:Y:S02]  /*0580*/  SHF.R.U32.HI R9, RZ, 0x10, R6 ;  /* 0x00000010ff097819 */ /* 0x000fe40000011606 */
[----:B------:R-:W-:Y:S02]  /*0590*/  LOP3.LUT R16, R6, 0xff, RZ, 0xc0, !PT ;  /* 0x000000ff06107812 */ /* 0x000fe400078ec0ff */
[----:B------:R-:W-:-:S02]  /*05a0*/  LOP3.LUT R14, R9, 0xff, RZ, 0xc0, !PT ;  /* 0x000000ff090e7812 */ /* 0x000fc400078ec0ff */
[----:B------:R-:W-:Y:S02]  /*05b0*/  LOP3.LUT R15, R15, 0xff, RZ, 0xc0, !PT ;  /* 0x000000ff0f0f7812 */ /* 0x000fe400078ec0ff */
        /* <DEDUP_REMOVED lines=18> */
.L_x_24:
[----:B------:R-:W-:Y:S05]  /*06e0*/  BSYNC.RECONVERGENT B0 ;  /* 0x0000000000007941 */ /* 0x000fea0003800200 */
.L_x_23:
[----:B------:R-:W-:Y:S04]  /*06f0*/  BSSY.RECONVERGENT B0, `(.L_x_25) ;  /* 0x000001a000007945 */ /* 0x000fe80003800200 */
[----:B------:R-:W-:Y:S05]  /*0700*/  @!P0 BRA `(.L_x_26) ;  /* 0x0000000000608947 */ /* 0x000fea0003800000 */
[----:B------:R-:W2:Y:S01]  /*0710*/  LDG.E R8, desc[UR4][R4.64+-0x4] ;  /* 0xfffffc0404087981 */ /* 0x000ea2000c1e1900 */
[--C-:B-----5:R-:W-:Y:S01]  /*0720*/  SHF.R.U32.HI R9, RZ, 0x10, R6.reuse ;  /* 0x00000010ff097819 */ /* 0x120fe20000011606 */
[----:B------:R-:W0:Y:S01]  /*0730*/  LDCU UR6, c[0x0][0x3ac] ;  /* 0x00007580ff0677ac */ /* 0x000e220008000800 */
[----:B------:R-:W-:Y:S02]  /*0740*/  SHF.R.U32.HI R11, RZ, 0x8, R6 ;  /* 0x00000008ff0b7819 */ /* 0x000fe40000011606 */
[----:B------:R-:W-:Y:S02]  /*0750*/  LOP3.LUT R12, R9, 0xff, RZ, 0xc0, !PT ;  /* 0x000000ff090c7812 */ /* 0x000fe400078ec0ff */
[----:B------:R-:W-:Y:S02]  /*0760*/  LOP3.LUT R13, R6, 0xff, RZ, 0xc0, !PT ;  /* 0x000000ff060d7812 */ /* 0x000fe400078ec0ff */
[----:B------:R-:W-:Y:S02]  /*0770*/  LOP3.LUT R11, R11, 0xff, RZ, 0xc0, !PT ;  /* 0x000000ff0b0b7812 */ /* 0x000fe400078ec0ff */
[----:B--2---:R-:W-:-:S02]  /*0780*/  SHF.R.U32.HI R9, RZ, 0x10, R8 ;  /* 0x00000010ff097819 */ /* 0x004fc40000011608 */
[----:B------:R-:W-:Y:S02]  /*0790*/  SHF.R.U32.HI R10, RZ, 0x8, R8 ;  /* 0x00000008ff0a7819 */ /* 0x000fe40000011608 */
        /* <DEDUP_REMOVED lines=8> */
[----:B------:R-:W-:Y:S01]  /*0820*/  IABS R9, R10 ;  /* 0x0000000a00097213 */ /* 0x000fe20000000000 */
[----:B------:R-:W-:-:S05]  /*0830*/  IMAD.MOV.U32 R10, RZ, RZ, R11 ;  /* 0x000000ffff0a7224 */ /* 0x000fca00078e000b */
[----:B------:R-:W-:-:S04]  /*0840*/  IADD3 R8, PT, PT, R8, R9, R10 ;  /* 0x0000000908087210 */ /* 0x000fc80007ffe00a */
[----:B0-----:R-:W-:-:S13]  /*0850*/  ISETP.GT.AND P0, PT, R8, UR6, PT ;  /* 0x0000000608007c0c */ /* 0x001fda000bf04270 */
[----:B------:R-:W-:Y:S05]  /*0860*/  @P0 BRA `(.L_x_26) ;  /* 0x0000000000080947 */ /* 0x000fea0003800000 */
[----:B------:R-:W2:Y:S02]  /*0870*/  LDG.E R8, desc[UR4][R2.64+-0x4] ;  /* 0xfffffc0402087981 */ /* 0x000ea4000c1e1900 */
[----:B--2---:R-:W-:-:S07]  /*0880*/  VIMNMX R7, PT, PT, R7, R8, PT ;  /* 0x0000000807077248 */ /* 0x004fce0003fe0100 */
.L_x_26:
[----:B------:R-:W-:Y:S05]  /*0890*/  BSYNC.RECONVERGENT B0 ;  /* 0x0000000000007941 */ /* 0x000fea0003800200 */
.L_x_25:
        /* <DEDUP_REMOVED lines=23> */
[----:B------:R-:W2:Y:S02]  /*0a10*/  @!P0 LDG.E R2, desc[UR4][R2.64+0x4] ;  /* 0x0000040402028981 */ /* 0x000ea4000c1e1900 */
[----:B--2---:R-:W-:-:S07]  /*0a20*/  @!P0 VIMNMX R7, PT, PT, R7, R2, PT ;  /* 0x0000000207078248 */ /* 0x004fce0003fe0100 */
.L_x_28:
[----:B------:R-:W-:Y:S05]  /*0a30*/  BSYNC.RECONVERGENT B0 ;  /* 0x0000000000007941 */ /* 0x000fea0003800200 */
.L_x_27:
[----:B-----5:R-:W-:-:S13]  /*0a40*/  ISETP.GE.AND P0, PT, R7, R0, PT ;  /* 0x000000000700720c */ /* 0x020fda0003f06270 */
[----:B------:R-:W-:Y:S05]  /*0a50*/  @P0 EXIT ;  /* 0x000000000000094d */ /* 0x000fea0003800000 */
[----:B------:R-:W0:Y:S01]  /*0a60*/  LDC.64 R2, c[0x0][0x390] ;  /* 0x0000e400ff027b82 */ /* 0x000e220000000a00 */
[----:B------:R-:W-:-:S07]  /*0a70*/  IMAD.MOV.U32 R6, RZ, RZ, 0x1 ;  /* 0x00000001ff067424 */ /* 0x000fce00078e00ff */
[----:B------:R-:W1:Y:S01]  /*0a80*/  LDC.64 R4, c[0x0][0x398] ;  /* 0x0000e600ff047b82 */ /* 0x000e620000000a00 */
[----:B0-----:R-:W-:Y:S01]  /*0a90*/  IMAD.WIDE R2, R0, 0x4, R2 ;  /* 0x0000000400027825 */ /* 0x001fe200078e0202 */
[----:B------:R-:W-:-:S04]  /*0aa0*/  PRMT R0, R6, 0x7610, R0 ;  /* 0x0000761006007816 */ /* 0x000fc80000000000 */
[----:B------:R-:W-:Y:S04]  /*0ab0*/  STG.E desc[UR4][R2.64], R7 ;  /* 0x0000000702007986 */ /* 0x000fe8000c101904 */
[----:B-1----:R-:W-:Y:S01]  /*0ac0*/  STG.E.U8 desc[UR4][R4.64], R0 ;  /* 0x0000000004007986 */ /* 0x002fe2000c101104 */
[----:B------:R-:W-:Y:S05]  /*0ad0*/  EXIT ;  /* 0x000000000000794d */ /* 0x000fea0003800000 */
.L_x_29:
        /* <DEDUP_REMOVED lines=10> */
.L_x_34:


//--------------------- .text._Z8init_CCLPiS_ii   --------------------------
	.section	.text._Z8init_CCLPiS_ii,"ax",@progbits
	.align	128
        .global         _Z8init_CCLPiS_ii
        .type           _Z8init_CCLPiS_ii,@function
        .size           _Z8init_CCLPiS_ii,(.L_x_35 - _Z8init_CCLPiS_ii)
        .other          _Z8init_CCLPiS_ii,@"STO_CUDA_ENTRY STV_DEFAULT"
_Z8init_CCLPiS_ii:
.text._Z8init_CCLPiS_ii:
        /* <DEDUP_REMOVED lines=18> */
[----:B-1----:R-:W-:Y:S01]  /*0120*/  STG.E desc[UR4][R2.64], R7 ;  /* 0x0000000702007986 */ /* 0x002fe2000c101904 */
[----:B--2---:R-:W-:-:S05]  /*0130*/  IMAD.WIDE R4, R7, 0x4, R4 ;  /* 0x0000000407047825 */ /* 0x004fca00078e0204 */
[----:B------:R-:W-:Y:S01]  /*0140*/  STG.E desc[UR4][R4.64], R7 ;  /* 0x0000000704007986 */ /* 0x000fe2000c101904 */
[----:B------:R-:W-:Y:S05]  /*0150*/  EXIT ;  /* 0x000000000000794d */ /* 0x000fea0003800000 */
.L_x_30:
        /* <DEDUP_REMOVED lines=10> */
.L_x_35:


//--------------------- .nv.shared.reserved.0     --------------------------
	.section	.nv.shared.reserved.0,"aw",@nobits
	.weak		__nv_reservedSMEM_offset_0_alias
	.size		__nv_reservedSMEM_offset_0_alias, 0, 64
	.other		__nv_reservedSMEM_offset_0_alias,@"STO_CUDA_RESERVED_SHARED STV_DEFAULT"
__nv_reservedSMEM_offset_0_alias:
	.zero		0
	.zero		64


//--------------------- .nv.constant0._Z8labelingPiS_S_iii --------------------------
	.section	.nv.constant0._Z8labelingPiS_S_iii,"a",@progbits
	.sectionflags	@""
	.align	4
.nv.constant0._Z8labelingPiS_S_iii:
	.zero		932


//--------------------- .nv.constant0._Z8analysisPiS_S_iii --------------------------
	.section	.nv.constant0._Z8analysisPiS_S_iii,"a",@progbits
	.sectionflags	@""
	.align	4
.nv.constant0._Z8analysisPiS_S_iii:
	.zero		932


//--------------------- .nv.constant0._Z9scanning8PiS_S_Pbiiii --------------------------
	.section	.nv.constant0._Z9scanning8PiS_S_Pbiiii,"a",@progbits
	.sectionflags	@""
	.align	4
.nv.constant0._Z9scanning8PiS_S_Pbiiii:
	.zero		944


//--------------------- .nv.constant0._Z8scanningPiS_S_Pbiiii --------------------------
	.section	.nv.constant0._Z8scanningPiS_S_Pbiiii,"a",@progbits
	.sectionflags	@""
	.align	4
.nv.constant0._Z8scanningPiS_S_Pbiiii:
	.zero		944


//--------------------- .nv.constant0._Z8init_CCLPiS_ii --------------------------
	.section	.nv.constant0._Z8init_CCLPiS_ii,"a",@progbits
	.sectionflags	@""
	.align	4
.nv.constant0._Z8init_CCLPiS_ii:
	.zero		920


//--------------------- SYMBOLS --------------------------

	.type		.nv.reservedSmem.offset0,@object
	.size		.nv.reservedSmem.offset0,0x4
